	.target	sm_90a

	.elftype	@"ET_EXEC"


//--------------------- .note.nv.tkinfo           --------------------------
	.section	.note.nv.tkinfo,"",@"SHT_NOTE"
	.sectionflags	@"SHF_NOTE_NV_TKINFO"
	.tkinfo
        /*0018*/ 	.word	0x00000002
        /*0030*/ 	.string	""
        /*0030*/ 	.string	"ptxas"
        /*0030*/ 	.string	"Cuda compilation tools, release 13.0, V13.0.88"
        /*0030*/ 	.string	"Build cuda_13.0.r13.0/compiler.36424714_0"
        /*0030*/ 	.string	"-arch sm_90a -m 64 "



//--------------------- .note.nv.cuinfo           --------------------------
	.section	.note.nv.cuinfo,"",@"SHT_NOTE"
	.sectionflags	@"SHF_NOTE_NV_CUINFO"
        /*0018*/ 	.short	0x0002
        /*001a*/ 	.short	0x005a
        /*001c*/ 	.short	0x0082
	.zero		2


//--------------------- .nv.info                  --------------------------
	.section	.nv.info,"",@"SHT_CUDA_INFO"
	.align	4


	//----- nvinfo : EIATTR_REGCOUNT
	.align		4
        /*0000*/ 	.byte	0x04, 0x2f
        /*0002*/ 	.short	(.L_15 - .L_14)
	.align		4
.L_14:
        /*0004*/ 	.word	index@(_ZN7cutlass13device_kernelINS_4gemm6kernel13GemmUniversalIN4cute5tupleIJiiiiEEENS1_10collective13CollectiveMmaINS1_34MainloopSm90TmaGmmaWarpSpecializedILi5ENS5_IJNS4_1CILi1EEENSA_ILi4EEESB_EEENS1_32KernelTmaWarpSpecializedPingpongEEENS5_IJNSA_ILi64EEENSA_ILi256EEESG_EEENS_6half_tENS5_IJlSB_lEEESJ_SK_NS4_8TiledMMAINS4_8MMA_AtomIJNS4_4SM904GMMA26MMA_64x256x16_F32F16F16_SSILNSO_5MajorE0ELSQ_0ELNSO_7ScaleInE1ELSR_1EEEEEENS4_6LayoutINS5_IJSB_SB_SB_EEENS5_IJNSA_ILi0EEESW_SW_EEEEENS5_IJNS4_10UnderscoreESZ_SZ_EEEEENS4_23SM90_TMA_LOAD_MULTICASTENS4_14ComposedLayoutINS4_7SwizzleILi3ELi4ELi3EEENS4_18smem_ptr_flag_bitsILi16EEENSU_INS5_IJNSA_ILi8EEESG_EEENS5_IJSG_SB_EEEEEEEvNS4_8identityENS4_13SM90_TMA_LOADES1C_vS1D_EENS_8epilogue10collective6detail29Sm90TmaWarpSpecializedAdapterINS1H_15DefaultEpilogueISJ_SK_SK_NS1G_6thread17LinearCombinationISJ_Li1EffLNS1L_9ScaleType4KindE0ELNS_15FloatRoundStyleE2ESJ_EENS1_15EpilogueDefaultEEEEEvvEEEEvNT_6ParamsE)
        /*0008*/ 	.word	0x000000a8


	//----- nvinfo : EIATTR_FRAME_SIZE
	.align		4
.L_15:
        /*000c*/ 	.byte	0x04, 0x11
        /*000e*/ 	.short	(.L_17 - .L_16)
	.align		4
.L_16:
        /*0010*/ 	.word	index@(_ZN7cutlass13device_kernelINS_4gemm6kernel13GemmUniversalIN4cute5tupleIJiiiiEEENS1_10collective13CollectiveMmaINS1_34MainloopSm90TmaGmmaWarpSpecializedILi5ENS5_IJNS4_1CILi1EEENSA_ILi4EEESB_EEENS1_32KernelTmaWarpSpecializedPingpongEEENS5_IJNSA_ILi64EEENSA_ILi256EEESG_EEENS_6half_tENS5_IJlSB_lEEESJ_SK_NS4_8TiledMMAINS4_8MMA_AtomIJNS4_4SM904GMMA26MMA_64x256x16_F32F16F16_SSILNSO_5MajorE0ELSQ_0ELNSO_7ScaleInE1ELSR_1EEEEEENS4_6LayoutINS5_IJSB_SB_SB_EEENS5_IJNSA_ILi0EEESW_SW_EEEEENS5_IJNS4_10UnderscoreESZ_SZ_EEEEENS4_23SM90_TMA_LOAD_MULTICASTENS4_14ComposedLayoutINS4_7SwizzleILi3ELi4ELi3EEENS4_18smem_ptr_flag_bitsILi16EEENSU_INS5_IJNSA_ILi8EEESG_EEENS5_IJSG_SB_EEEEEEEvNS4_8identityENS4_13SM90_TMA_LOADES1C_vS1D_EENS_8epilogue10collective6detail29Sm90TmaWarpSpecializedAdapterINS1H_15DefaultEpilogueISJ_SK_SK_NS1G_6thread17LinearCombinationISJ_Li1EffLNS1L_9ScaleType4KindE0ELNS_15FloatRoundStyleE2ESJ_EENS1_15EpilogueDefaultEEEEEvvEEEEvNT_6ParamsE)
        /*0014*/ 	.word	0x00000008


	//----- nvinfo : EIATTR_MIN_STACK_SIZE
	.align		4
.L_17:
        /*0018*/ 	.byte	0x04, 0x12
        /*001a*/ 	.short	(.L_19 - .L_18)
	.align		4
.L_18:
        /*001c*/ 	.word	index@(_ZN7cutlass13device_kernelINS_4gemm6kernel13GemmUniversalIN4cute5tupleIJiiiiEEENS1_10collective13CollectiveMmaINS1_34MainloopSm90TmaGmmaWarpSpecializedILi5ENS5_IJNS4_1CILi1EEENSA_ILi4EEESB_EEENS1_32KernelTmaWarpSpecializedPingpongEEENS5_IJNSA_ILi64EEENSA_ILi256EEESG_EEENS_6half_tENS5_IJlSB_lEEESJ_SK_NS4_8TiledMMAINS4_8MMA_AtomIJNS4_4SM904GMMA26MMA_64x256x16_F32F16F16_SSILNSO_5MajorE0ELSQ_0ELNSO_7ScaleInE1ELSR_1EEEEEENS4_6LayoutINS5_IJSB_SB_SB_EEENS5_IJNSA_ILi0EEESW_SW_EEEEENS5_IJNS4_10UnderscoreESZ_SZ_EEEEENS4_23SM90_TMA_LOAD_MULTICASTENS4_14ComposedLayoutINS4_7SwizzleILi3ELi4ELi3EEENS4_18smem_ptr_flag_bitsILi16EEENSU_INS5_IJNSA_ILi8EEESG_EEENS5_IJSG_SB_EEEEEEEvNS4_8identityENS4_13SM90_TMA_LOADES1C_vS1D_EENS_8epilogue10collective6detail29Sm90TmaWarpSpecializedAdapterINS1H_15DefaultEpilogueISJ_SK_SK_NS1G_6thread17LinearCombinationISJ_Li1EffLNS1L_9ScaleType4KindE0ELNS_15FloatRoundStyleE2ESJ_EENS1_15EpilogueDefaultEEEEEvvEEEEvNT_6ParamsE)
        /*0020*/ 	.word	0x00000008
.L_19:


//--------------------- .nv.compat                --------------------------
	.section	.nv.compat,"",@"SHT_CUDA_COMPAT_INFO"
	.align	4
        /*0000*/ 	.byte	0x02, 0x09, 0x01, 0x00, 0x02, 0x02, 0x04, 0x00, 0x02, 0x05, 0x05, 0x00, 0x03, 0x07, 0x01, 0x01
        /*0010*/ 	.byte	0x02, 0x03, 0x01, 0x00, 0x02, 0x06, 0x01, 0x00, 0x04, 0x0b, 0x08, 0x00, 0x00, 0x00, 0x00, 0x00
        /*0020*/ 	.byte	0x00, 0x00, 0x00, 0x00


//--------------------- .nv.info._ZN7cutlass13device_kernelINS_4gemm6kernel13GemmUniversalIN4cute5tupleIJiiiiEEENS1_10collective13CollectiveMmaINS1_34MainloopSm90TmaGmmaWarpSpecializedILi5ENS5_IJNS4_1CILi1EEENSA_ILi4EEESB_EEENS1_32KernelTmaWarpSpecializedPingpongEEENS5_IJNSA_ILi64EEENSA_ILi256EEESG_EEENS_6half_tENS5_IJlSB_lEEESJ_SK_NS4_8TiledMMAINS4_8MMA_AtomIJNS4_4SM904GMMA26MMA_64x256x16_F32F16F16_SSILNSO_5MajorE0ELSQ_0ELNSO_7ScaleInE1ELSR_1EEEEEENS4_6LayoutINS5_IJSB_SB_SB_EEENS5_IJNSA_ILi0EEESW_SW_EEEEENS5_IJNS4_10UnderscoreESZ_SZ_EEEEENS4_23SM90_TMA_LOAD_MULTICASTENS4_14ComposedLayoutINS4_7SwizzleILi3ELi4ELi3EEENS4_18smem_ptr_flag_bitsILi16EEENSU_INS5_IJNSA_ILi8EEESG_EEENS5_IJSG_SB_EEEEEEEvNS4_8identityENS4_13SM90_TMA_LOADES1C_vS1D_EENS_8epilogue10collective6detail29Sm90TmaWarpSpecializedAdapterINS1H_15DefaultEpilogueISJ_SK_SK_NS1G_6thread17LinearCombinationISJ_Li1EffLNS1L_9ScaleType4KindE0ELNS_15FloatRoundStyleE2ESJ_EENS1_15EpilogueDefaultEEEEEvvEEEEvNT_6ParamsE --------------------------
	.section	.nv.info._ZN7cutlass13device_kernelINS_4gemm6kernel13GemmUniversalIN4cute5tupleIJiiiiEEENS1_10collective13CollectiveMmaINS1_34MainloopSm90TmaGmmaWarpSpecializedILi5ENS5_IJNS4_1CILi1EEENSA_ILi4EEESB_EEENS1_32KernelTmaWarpSpecializedPingpongEEENS5_IJNSA_ILi64EEENSA_ILi256EEESG_EEENS_6half_tENS5_IJlSB_lEEESJ_SK_NS4_8TiledMMAINS4_8MMA_AtomIJNS4_4SM904GMMA26MMA_64x256x16_F32F16F16_SSILNSO_5MajorE0ELSQ_0ELNSO_7ScaleInE1ELSR_1EEEEEENS4_6LayoutINS5_IJSB_SB_SB_EEENS5_IJNSA_ILi0EEESW_SW_EEEEENS5_IJNS4_10UnderscoreESZ_SZ_EEEEENS4_23SM90_TMA_LOAD_MULTICASTENS4_14ComposedLayoutINS4_7SwizzleILi3ELi4ELi3EEENS4_18smem_ptr_flag_bitsILi16EEENSU_INS5_IJNSA_ILi8EEESG_EEENS5_IJSG_SB_EEEEEEEvNS4_8identityENS4_13SM90_TMA_LOADES1C_vS1D_EENS_8epilogue10collective6detail29Sm90TmaWarpSpecializedAdapterINS1H_15DefaultEpilogueISJ_SK_SK_NS1G_6thread17LinearCombinationISJ_Li1EffLNS1L_9ScaleType4KindE0ELNS_15FloatRoundStyleE2ESJ_EENS1_15EpilogueDefaultEEEEEvvEEEEvNT_6ParamsE,"",@"SHT_CUDA_INFO"
	.sectionflags	@""
	.align	4


	//----- nvinfo : EIATTR_CUDA_API_VERSION
	.align		4
        /*0000*/ 	.byte	0x04, 0x37
        /*0002*/ 	.short	(.L_21 - .L_20)
.L_20:
        /*0004*/ 	.word	0x00000082


	//----- nvinfo : EIATTR_KPARAM_INFO
	.align		4
.L_21:
        /*0008*/ 	.byte	0x04, 0x17
        /*000a*/ 	.short	(.L_23 - .L_22)
.L_22:
        /*000c*/ 	.word	0x00000000
        /*0010*/ 	.short	0x0000
        /*0012*/ 	.short	0x0070
        /*0014*/ 	.byte	0x00, 0xf0, 0x01, 0x10


	//----- nvinfo : EIATTR_SPARSE_MMA_MASK
	.align		4
.L_23:
        /*0018*/ 	.byte	0x03, 0x50
        /*001a*/ 	.short	0x0000


	//----- nvinfo : EIATTR_MAXREG_COUNT
	.align		4
        /*001c*/ 	.byte	0x03, 0x1b
        /*001e*/ 	.short	0x00a8


	//----- nvinfo : EIATTR_NUM_BARRIERS
	.align		4
        /*0020*/ 	.byte	0x02, 0x4c
        /*0022*/ 	.byte	0x01
	.zero		1


	//----- nvinfo : EIATTR_EXTERNS
	.align		4
        /*0024*/ 	.byte	0x04, 0x0f
        /*0026*/ 	.short	(.L_25 - .L_24)


	//   ....[0]....
	.align		4
.L_24:
        /*0028*/ 	.word	index@(__assertfail)


	//----- nvinfo : EIATTR_ANNOTATIONS
	.align		4
.L_25:
        /*002c*/ 	.byte	0x04, 0x55
        /*002e*/ 	.short	(.L_27 - .L_26)


	//   ....[0]....
.L_26:
        /*0030*/ 	.word	0x00000001
        /*0034*/ 	.byte	0x60, 0x0d, 0x00, 0x00, 0x01, 0x00, 0x00, 0x00, 0x00, 0x9f, 0x00, 0x00, 0x01, 0x00, 0x00, 0x00
        /*0044*/ 	.byte	0x80, 0xab, 0x00, 0x00


	//----- nvinfo : EIATTR_MERCURY_ISA_VERSION
	.align		4
.L_27:
        /*0048*/ 	.byte	0x03, 0x5f
        /*004a*/ 	.short	0x0101


	//----- nvinfo : EIATTR_INT_WARP_WIDE_INSTR_OFFSETS
	.align		4
        /*004c*/ 	.byte	0x04, 0x31
        /*004e*/ 	.short	(.L_29 - .L_28)


	//   ....[0]....
.L_28:
        /*0050*/ 	.word	0x000004f0


	//   ....[1]....
        /*0054*/ 	.word	0x00000530


	//   ....[2]....
        /*0058*/ 	.word	0x00000640


	//   ....[3]....
        /*005c*/ 	.word	0x00000660


	//   ....[4]....
        /*0060*/ 	.word	0x00000680


	//   ....[5]....
        /*0064*/ 	.word	0x000006a0


	//   ....[6]....
        /*0068*/ 	.word	0x00000760


	//   ....[7]....
        /*006c*/ 	.word	0x000007a0


	//   ....[8]....
        /*0070*/ 	.word	0x00002030


	//----- nvinfo : EIATTR_COOP_GROUP_MASK_REGIDS
	.align		4
.L_29:
        /*0074*/ 	.byte	0x04, 0x29
        /*0076*/ 	.short	(.L_31 - .L_30)


	//   ....[0]....
.L_30:
        /*0078*/ 	.word	0xffffffff


	//   ....[1]....
        /*007c*/ 	.word	0xffffffff


	//   ....[2]....
        /*0080*/ 	.word	0xffffffff


	//   ....[3]....
        /*0084*/ 	.word	0xffffffff


	//   ....[4]....
        /*0088*/ 	.word	0xffffffff


	//   ....[5]....
        /*008c*/ 	.word	0xffffffff


	//   ....[6]....
        /*0090*/ 	.word	0xffffffff


	//----- nvinfo : EIATTR_COOP_GROUP_INSTR_OFFSETS
	.align		4
.L_31:
        /*0094*/ 	.byte	0x04, 0x28
        /*0096*/ 	.short	(.L_33 - .L_32)


	//   ....[0]....
.L_32:
        /*0098*/ 	.word	0x00000070


	//   ....[1]....
        /*009c*/ 	.word	0x00000080


	//   ....[2]....
        /*00a0*/ 	.word	0x00000140


	//   ....[3]....
        /*00a4*/ 	.word	0x000002f0


	//   ....[4]....
        /*00a8*/ 	.word	0x00000330


	//   ....[5]....
        /*00ac*/ 	.word	0x000007f0


	//   ....[6]....
        /*00b0*/ 	.word	0x00000900


	//----- nvinfo : EIATTR_REG_RECONFIG
	.align		4
.L_33:
        /*00b4*/ 	.byte	0x01, 0x54
	.zero		2


	//----- nvinfo : EIATTR_SYSCALL_OFFSETS
	.align		4
        /*00b8*/ 	.byte	0x04, 0x46
        /*00ba*/ 	.short	(.L_35 - .L_34)


	//   ....[0]....
.L_34:
        /*00bc*/ 	.word	0x00001790


	//----- nvinfo : EIATTR_MBARRIER_INSTR_OFFSETS
	.align		4
.L_35:
        /*00c0*/ 	.byte	0x04, 0x39
        /*00c2*/ 	.short	(.L_37 - .L_36)


	//   ....[0]....
.L_36:
        /*00c4*/ 	.word	0x00000240
        /*00c8*/ 	.word	0x000000ff
        /*00cc*/ 	.word	0x00000000
        /*00d0*/ 	.short	0x0100
        /*00d2*/ 	.byte	0x08
	.zero		1


	//   ....[1]....
        /*00d4*/ 	.word	0x00000250
        /*00d8*/ 	.word	0x000000ff
        /*00dc*/ 	.word	0x00000028
        /*00e0*/ 	.short	0x0100
        /*00e2*/ 	.byte	0x08
	.zero		1


	//   ....[2]....
        /*00e4*/ 	.word	0x00000260
        /*00e8*/ 	.word	0x000000ff
        /*00ec*/ 	.word	0x00000008
        /*00f0*/ 	.short	0x0100
        /*00f2*/ 	.byte	0x08
	.zero		1


	//   ....[3]....
        /*00f4*/ 	.word	0x00000270
        /*00f8*/ 	.word	0x000000ff
        /*00fc*/ 	.word	0x00000030
        /*0100*/ 	.short	0x0100
        /*0102*/ 	.byte	0x08
	.zero		1


	//   ....[4]....
        /*0104*/ 	.word	0x00000280
        /*0108*/ 	.word	0x000000ff
        /*010c*/ 	.word	0x00000010
        /*0110*/ 	.short	0x0100
        /*0112*/ 	.byte	0x08
	.zero		1


	//   ....[5]....
        /*0114*/ 	.word	0x00000290
        /*0118*/ 	.word	0x000000ff
        /*011c*/ 	.word	0x00000038
        /*0120*/ 	.short	0x0100
        /*0122*/ 	.byte	0x08
	.zero		1


	//   ....[6]....
        /*0124*/ 	.word	0x000002a0
        /*0128*/ 	.word	0x000000ff
        /*012c*/ 	.word	0x00000018
        /*0130*/ 	.short	0x0100
        /*0132*/ 	.byte	0x08
	.zero		1


	//   ....[7]....
        /*0134*/ 	.word	0x000002b0
        /*0138*/ 	.word	0x000000ff
        /*013c*/ 	.word	0x00000040
        /*0140*/ 	.short	0x0100
        /*0142*/ 	.byte	0x08
	.zero		1


	//   ....[8]....
        /*0144*/ 	.word	0x000002c0
        /*0148*/ 	.word	0x000000ff
        /*014c*/ 	.word	0x00000020
        /*0150*/ 	.short	0x0100
        /*0152*/ 	.byte	0x08
	.zero		1


	//   ....[9]....
        /*0154*/ 	.word	0x000002d0
        /*0158*/ 	.word	0x000000ff
        /*015c*/ 	.word	0x00000048
        /*0160*/ 	.short	0x0100
        /*0162*/ 	.byte	0x08
	.zero		1


	//   ....[10]....
        /*0164*/ 	.word	0x000007d0
        /*0168*/ 	.word	0x000000ff
        /*016c*/ 	.word	0x00000080
        /*0170*/ 	.short	0x0100
        /*0172*/ 	.byte	0x08
	.zero		1


	//   ....[11]....
        /*0174*/ 	.word	0x00000860
        /*0178*/ 	.word	0x000000ff
        /*017c*/ 	.word	0x00000088
        /*0180*/ 	.short	0x0100
        /*0182*/ 	.byte	0x08
	.zero		1


	//   ....[12]....
        /*0184*/ 	.word	0x00000880
        /*0188*/ 	.word	0x000000ff
        /*018c*/ 	.word	0x00000060
        /*0190*/ 	.short	0x0100
        /*0192*/ 	.byte	0x09
	.zero		1


	//   ....[13]....
        /*0194*/ 	.word	0x00000890
        /*0198*/ 	.word	0x000000ff
        /*019c*/ 	.word	0x00000068
        /*01a0*/ 	.short	0x0100
        /*01a2*/ 	.byte	0x09
	.zero		1


	//   ....[14]....
        /*01a4*/ 	.word	0x000008a0
        /*01a8*/ 	.word	0x000000ff
        /*01ac*/ 	.word	0x00000070
        /*01b0*/ 	.short	0x0100
        /*01b2*/ 	.byte	0x09
	.zero		1


	//   ....[15]....
        /*01b4*/ 	.word	0x000008b0
        /*01b8*/ 	.word	0x000000ff
        /*01bc*/ 	.word	0x00000078
        /*01c0*/ 	.short	0x0100
        /*01c2*/ 	.byte	0x09
	.zero		1


	//   ....[16]....
        /*01c4*/ 	.word	0x00001670
        /*01c8*/ 	.word	0x0000009f
        /*01cc*/ 	.word	0x00000000
        /*01d0*/ 	.short	0x010a
        /*01d2*/ 	.byte	0x2a
	.zero		1


	//   ....[17]....
        /*01d4*/ 	.word	0x00001810
        /*01d8*/ 	.word	0x00000003
        /*01dc*/ 	.word	0x00000000
        /*01e0*/ 	.short	0x010a
        /*01e2*/ 	.byte	0x3f
	.zero		1


	//   ....[18]....
        /*01e4*/ 	.word	0x00001870
        /*01e8*/ 	.word	0x00000003
        /*01ec*/ 	.word	0x00000000
        /*01f0*/ 	.short	0x010a
        /*01f2*/ 	.byte	0x3f
	.zero		1


	//   ....[19]....
        /*01f4*/ 	.word	0x00001c00
        /*01f8*/ 	.word	0x000000ff
        /*01fc*/ 	.word	0x00000000
        /*0200*/ 	.short	0x010a
        /*0202*/ 	.byte	0x04
	.zero		1


	//   ....[20]....
        /*0204*/ 	.word	0x00001c40
        /*0208*/ 	.word	0x000000ff
        /*020c*/ 	.word	0x00000000
        /*0210*/ 	.short	0x010a
        /*0212*/ 	.byte	0x04
	.zero		1


	//   ....[21]....
        /*0214*/ 	.word	0x00001ed0
        /*0218*/ 	.word	0x00000005
        /*021c*/ 	.word	0x00000000
        /*0220*/ 	.short	0x0101
        /*0222*/ 	.byte	0x3f
	.zero		1


	//   ....[22]....
        /*0224*/ 	.word	0x00001fd0
        /*0228*/ 	.word	0x000000a0
        /*022c*/ 	.word	0x00000000
        /*0230*/ 	.short	0x0101
        /*0232*/ 	.byte	0x2d
	.zero		1


	//   ....[23]....
        /*0234*/ 	.word	0x000020d0
        /*0238*/ 	.word	0x00000003
        /*023c*/ 	.word	0x00000000
        /*0240*/ 	.short	0x0101
        /*0242*/ 	.byte	0x3f
	.zero		1


	//   ....[24]....
        /*0244*/ 	.word	0x00002190
        /*0248*/ 	.word	0x0000009f
        /*024c*/ 	.word	0x00000010
        /*0250*/ 	.short	0x010a
        /*0252*/ 	.byte	0x2a
	.zero		1


	//   ....[25]....
        /*0254*/ 	.word	0x00009f20
        /*0258*/ 	.word	0x000000a2
        /*025c*/ 	.word	0x00000000
        /*0260*/ 	.short	0x0101
        /*0262*/ 	.byte	0x2d
	.zero		1


	//   ....[26]....
        /*0264*/ 	.word	0x0000a8c0
        /*0268*/ 	.word	0x0000000c
        /*026c*/ 	.word	0x00000028
        /*0270*/ 	.short	0x010a
        /*0272*/ 	.byte	0x3f
	.zero		1


	//   ....[27]....
        /*0274*/ 	.word	0x0000ac90
        /*0278*/ 	.word	0x00000004
        /*027c*/ 	.word	0x00000088
        /*0280*/ 	.short	0x0101
        /*0282*/ 	.byte	0x3f
	.zero		1


	//   ....[28]....
        /*0284*/ 	.word	0x0000b410
        /*0288*/ 	.word	0x00000007
        /*028c*/ 	.word	0x00000000
        /*0290*/ 	.short	0x010a
        /*0292*/ 	.byte	0x3f
	.zero		1


	//   ....[29]....
        /*0294*/ 	.word	0x0000b490
        /*0298*/ 	.word	0x00000009
        /*029c*/ 	.word	0x00000000
        /*02a0*/ 	.short	0x010a
        /*02a2*/ 	.byte	0x3f
	.zero		1


	//   ....[30]....
        /*02a4*/ 	.word	0x0000b520
        /*02a8*/ 	.word	0x00000006
        /*02ac*/ 	.word	0x00000000
        /*02b0*/ 	.short	0x010a
        /*02b2*/ 	.byte	0x3f
	.zero		1


	//   ....[31]....
        /*02b4*/ 	.word	0x0000b5b0
        /*02b8*/ 	.word	0x00000009
        /*02bc*/ 	.word	0x00000000
        /*02c0*/ 	.short	0x010a
        /*02c2*/ 	.byte	0x3f
	.zero		1


	//   ....[32]....
        /*02c4*/ 	.word	0x0000b640
        /*02c8*/ 	.word	0x00000003
        /*02cc*/ 	.word	0x00000000
        /*02d0*/ 	.short	0x010a
        /*02d2*/ 	.byte	0x3f
	.zero		1


	//   ....[33]....
        /*02d4*/ 	.word	0x0000b6a0
        /*02d8*/ 	.word	0x000000a1
        /*02dc*/ 	.word	0x00000000
        /*02e0*/ 	.short	0x010a
        /*02e2*/ 	.byte	0x3f
	.zero		1


	//   ....[34]....
        /*02e4*/ 	.word	0x0000b6f0
        /*02e8*/ 	.word	0x00000003
        /*02ec*/ 	.word	0x00000000
        /*02f0*/ 	.short	0x010a
        /*02f2*/ 	.byte	0x3f
	.zero		1


	//   ....[35]....
        /*02f4*/ 	.word	0x0000b750
        /*02f8*/ 	.word	0x00000005
        /*02fc*/ 	.word	0x00000000
        /*0300*/ 	.short	0x010a
        /*0302*/ 	.byte	0x3f
	.zero		1


	//   ....[36]....
        /*0304*/ 	.word	0x0000b7a0
        /*0308*/ 	.word	0x000000a1
        /*030c*/ 	.word	0x00000010
        /*0310*/ 	.short	0x010a
        /*0312*/ 	.byte	0x3f
	.zero		1


	//   ....[37]....
        /*0314*/ 	.word	0x0000b870
        /*0318*/ 	.word	0x0000000c
        /*031c*/ 	.word	0x00000028
        /*0320*/ 	.short	0x010a
        /*0322*/ 	.byte	0x3f
	.zero		1


	//   ....[38]....
        /*0324*/ 	.word	0x0000b940
        /*0328*/ 	.word	0x00000007
        /*032c*/ 	.word	0x00000000
        /*0330*/ 	.short	0x010a
        /*0332*/ 	.byte	0x3f
	.zero		1


	//   ....[39]....
        /*0334*/ 	.word	0x0000b990
        /*0338*/ 	.word	0x00000009
        /*033c*/ 	.word	0x00000000
        /*0340*/ 	.short	0x010a
        /*0342*/ 	.byte	0x3f
	.zero		1


	//   ....[40]....
        /*0344*/ 	.word	0x0000b9e0
        /*0348*/ 	.word	0x00000006
        /*034c*/ 	.word	0x00000000
        /*0350*/ 	.short	0x010a
        /*0352*/ 	.byte	0x3f
	.zero		1


	//   ....[41]....
        /*0354*/ 	.word	0x0000ba30
        /*0358*/ 	.word	0x00000009
        /*035c*/ 	.word	0x00000000
        /*0360*/ 	.short	0x010a
        /*0362*/ 	.byte	0x3f
	.zero		1


	//----- nvinfo : EIATTR_NUM_MBARRIERS
	.align		4
.L_37:
        /*0364*/ 	.byte	0x03, 0x38
        /*0366*/ 	.short	0x0010


	//----- nvinfo : EIATTR_EXIT_INSTR_OFFSETS
	.align		4
        /*0368*/ 	.byte	0x04, 0x1c
        /*036a*/ 	.short	(.L_39 - .L_38)


	//   ....[0]....
.L_38:
        /*036c*/ 	.word	0x000013a0


	//   ....[1]....
        /*0370*/ 	.word	0x00001400


	//   ....[2]....
        /*0374*/ 	.word	0x0000a5b0


	//   ....[3]....
        /*0378*/ 	.word	0x0000a5e0


	//   ....[4]....
        /*037c*/ 	.word	0x0000b690


	//----- nvinfo : EIATTR_MAX_THREADS
	.align		4
.L_39:
        /*0380*/ 	.byte	0x04, 0x05
        /*0382*/ 	.short	(.L_41 - .L_40)
.L_40:
        /*0384*/ 	.word	0x00000180
        /*0388*/ 	.word	0x00000001
        /*038c*/ 	.word	0x00000001


	//----- nvinfo : EIATTR_CRS_STACK_SIZE
	.align		4
.L_41:
        /*0390*/ 	.byte	0x04, 0x1e
        /*0392*/ 	.short	(.L_43 - .L_42)
.L_42:
        /*0394*/ 	.word	0x00000000


	//----- nvinfo : EIATTR_CBANK_PARAM_SIZE
	.align		4
.L_43:
        /*0398*/ 	.byte	0x03, 0x19
        /*039a*/ 	.short	0x0470


	//----- nvinfo : EIATTR_PARAM_CBANK
	.align		4
        /*039c*/ 	.byte	0x04, 0x0a
        /*039e*/ 	.short	(.L_45 - .L_44)
	.align		4
.L_44:
        /*03a0*/ 	.word	index@(.nv.constant0._ZN7cutlass13device_kernelINS_4gemm6kernel13GemmUniversalIN4cute5tupleIJiiiiEEENS1_10collective13CollectiveMmaINS1_34MainloopSm90TmaGmmaWarpSpecializedILi5ENS5_IJNS4_1CILi1EEENSA_ILi4EEESB_EEENS1_32KernelTmaWarpSpecializedPingpongEEENS5_IJNSA_ILi64EEENSA_ILi256EEESG_EEENS_6half_tENS5_IJlSB_lEEESJ_SK_NS4_8TiledMMAINS4_8MMA_AtomIJNS4_4SM904GMMA26MMA_64x256x16_F32F16F16_SSILNSO_5MajorE0ELSQ_0ELNSO_7ScaleInE1ELSR_1EEEEEENS4_6LayoutINS5_IJSB_SB_SB_EEENS5_IJNSA_ILi0EEESW_SW_EEEEENS5_IJNS4_10UnderscoreESZ_SZ_EEEEENS4_23SM90_TMA_LOAD_MULTICASTENS4_14ComposedLayoutINS4_7SwizzleILi3ELi4ELi3EEENS4_18smem_ptr_flag_bitsILi16EEENSU_INS5_IJNSA_ILi8EEESG_EEENS5_IJSG_SB_EEEEEEEvNS4_8identityENS4_13SM90_TMA_LOADES1C_vS1D_EENS_8epilogue10collective6detail29Sm90TmaWarpSpecializedAdapterINS1H_15DefaultEpilogueISJ_SK_SK_NS1G_6thread17LinearCombinationISJ_Li1EffLNS1L_9ScaleType4KindE0ELNS_15FloatRoundStyleE2ESJ_EENS1_15EpilogueDefaultEEEEEvvEEEEvNT_6ParamsE)
        /*03a4*/ 	.short	0x0210
        /*03a6*/ 	.short	0x0470


	//----- nvinfo : EIATTR_SW_WAR
	.align		4
.L_45:
        /*03a8*/ 	.byte	0x04, 0x36
        /*03aa*/ 	.short	(.L_47 - .L_46)
.L_46:
        /*03ac*/ 	.word	0x00000008
.L_47:


//--------------------- .nv.callgraph             --------------------------
	.section	.nv.callgraph,"",@"SHT_CUDA_CALLGRAPH"
	.align	4
	.sectionentsize	8
	.align		4
        /*0000*/ 	.word	0x00000000
	.align		4
        /*0004*/ 	.word	0xffffffff
	.align		4
        /*0008*/ 	.word	index@(_ZN7cutlass13device_kernelINS_4gemm6kernel13GemmUniversalIN4cute5tupleIJiiiiEEENS1_10collective13CollectiveMmaINS1_34MainloopSm90TmaGmmaWarpSpecializedILi5ENS5_IJNS4_1CILi1EEENSA_ILi4EEESB_EEENS1_32KernelTmaWarpSpecializedPingpongEEENS5_IJNSA_ILi64EEENSA_ILi256EEESG_EEENS_6half_tENS5_IJlSB_lEEESJ_SK_NS4_8TiledMMAINS4_8MMA_AtomIJNS4_4SM904GMMA26MMA_64x256x16_F32F16F16_SSILNSO_5MajorE0ELSQ_0ELNSO_7ScaleInE1ELSR_1EEEEEENS4_6LayoutINS5_IJSB_SB_SB_EEENS5_IJNSA_ILi0EEESW_SW_EEEEENS5_IJNS4_10UnderscoreESZ_SZ_EEEEENS4_23SM90_TMA_LOAD_MULTICASTENS4_14ComposedLayoutINS4_7SwizzleILi3ELi4ELi3EEENS4_18smem_ptr_flag_bitsILi16EEENSU_INS5_IJNSA_ILi8EEESG_EEENS5_IJSG_SB_EEEEEEEvNS4_8identityENS4_13SM90_TMA_LOADES1C_vS1D_EENS_8epilogue10collective6detail29Sm90TmaWarpSpecializedAdapterINS1H_15DefaultEpilogueISJ_SK_SK_NS1G_6thread17LinearCombinationISJ_Li1EffLNS1L_9ScaleType4KindE0ELNS_15FloatRoundStyleE2ESJ_EENS1_15EpilogueDefaultEEEEEvvEEEEvNT_6ParamsE)
	.align		4
        /*000c*/ 	.word	index@(__assertfail)
	.align		4
        /*0010*/ 	.word	0x00000000
	.align		4
        /*0014*/ 	.word	0xfffffffe
	.align		4
        /*0018*/ 	.word	0x00000000
	.align		4
        /*001c*/ 	.word	0xfffffffd
	.align		4
        /*0020*/ 	.word	0x00000000
	.align		4
        /*0024*/ 	.word	0xfffffffc


//--------------------- .nv.constant4             --------------------------
	.section	.nv.constant4,"a",@progbits
	.align	8
	.align		8
.nv.constant4:
        /*0000*/ 	.dword	__assertfail
	.align		8
        /*0008*/ 	.dword	__unnamed_1
	.align		8
        /*0010*/ 	.dword	_ZN40_INTERNAL_90e98390_4_k_cu_f9caa473_229044cuda3std3__45__cpo5beginE
	.align		8
        /*0018*/ 	.dword	_ZN40_INTERNAL_90e98390_4_k_cu_f9caa473_229044cuda3std3__45__cpo3endE
	.align		8
        /*0020*/ 	.dword	_ZN40_INTERNAL_90e98390_4_k_cu_f9caa473_229044cuda3std3__45__cpo6cbeginE
	.align		8
        /*0028*/ 	.dword	_ZN40_INTERNAL_90e98390_4_k_cu_f9caa473_229044cuda3std3__45__cpo4cendE
	.align		8
        /*0030*/ 	.dword	_ZN40_INTERNAL_90e98390_4_k_cu_f9caa473_229044cuda3std3__442_GLOBAL__N__90e98390_4_k_cu_f9caa473_229046ignoreE
	.align		8
        /*0038*/ 	.dword	_ZN40_INTERNAL_90e98390_4_k_cu_f9caa473_229044cuda3std3__419piecewise_constructE
	.align		8
        /*0040*/ 	.dword	_ZN40_INTERNAL_90e98390_4_k_cu_f9caa473_229044cuda3std3__48in_placeE
	.align		8
        /*0048*/ 	.dword	_ZN40_INTERNAL_90e98390_4_k_cu_f9caa473_229044cuda3std6ranges3__45__cpo4swapE
	.align		8
        /*0050*/ 	.dword	_ZN40_INTERNAL_90e98390_4_k_cu_f9caa473_229044cuda3std6ranges3__45__cpo9iter_moveE
	.align		8
        /*0058*/ 	.dword	_ZN40_INTERNAL_90e98390_4_k_cu_f9caa473_229044cute7productE
	.align		8
        /*0060*/ 	.dword	_ZN40_INTERNAL_90e98390_4_k_cu_f9caa473_229044cute1_E
	.align		8
        /*0068*/ 	.dword	$str$22
	.align		8
        /*0070*/ 	.dword	$str$23


//--------------------- .text._ZN7cutlass13device_kernelINS_4gemm6kernel13GemmUniversalIN4cute5tupleIJiiiiEEENS1_10collective13CollectiveMmaINS1_34MainloopSm90TmaGmmaWarpSpecializedILi5ENS5_IJNS4_1CILi1EEENSA_ILi4EEESB_EEENS1_32KernelTmaWarpSpecializedPingpongEEENS5_IJNSA_ILi64EEENSA_ILi256EEESG_EEENS_6half_tENS5_IJlSB_lEEESJ_SK_NS4_8TiledMMAINS4_8MMA_AtomIJNS4_4SM904GMMA26MMA_64x256x16_F32F16F16_SSILNSO_5MajorE0ELSQ_0ELNSO_7ScaleInE1ELSR_1EEEEEENS4_6LayoutINS5_IJSB_SB_SB_EEENS5_IJNSA_ILi0EEESW_SW_EEEEENS5_IJNS4_10UnderscoreESZ_SZ_EEEEENS4_23SM90_TMA_LOAD_MULTICASTENS4_14ComposedLayoutINS4_7SwizzleILi3ELi4ELi3EEENS4_18smem_ptr_flag_bitsILi16EEENSU_INS5_IJNSA_ILi8EEESG_EEENS5_IJSG_SB_EEEEEEEvNS4_8identityENS4_13SM90_TMA_LOADES1C_vS1D_EENS_8epilogue10collective6detail29Sm90TmaWarpSpecializedAdapterINS1H_15DefaultEpilogueISJ_SK_SK_NS1G_6thread17LinearCombinationISJ_Li1EffLNS1L_9ScaleType4KindE0ELNS_15FloatRoundStyleE2ESJ_EENS1_15EpilogueDefaultEEEEEvvEEEEvNT_6ParamsE --------------------------
	.section	.text._ZN7cutlass13device_kernelINS_4gemm6kernel13GemmUniversalIN4cute5tupleIJiiiiEEENS1_10collective13CollectiveMmaINS1_34MainloopSm90TmaGmmaWarpSpecializedILi5ENS5_IJNS4_1CILi1EEENSA_ILi4EEESB_EEENS1_32KernelTmaWarpSpecializedPingpongEEENS5_IJNSA_ILi64EEENSA_ILi256EEESG_EEENS_6half_tENS5_IJlSB_lEEESJ_SK_NS4_8TiledMMAINS4_8MMA_AtomIJNS4_4SM904GMMA26MMA_64x256x16_F32F16F16_SSILNSO_5MajorE0ELSQ_0ELNSO_7ScaleInE1ELSR_1EEEEEENS4_6LayoutINS5_IJSB_SB_SB_EEENS5_IJNSA_ILi0EEESW_SW_EEEEENS5_IJNS4_10UnderscoreESZ_SZ_EEEEENS4_23SM90_TMA_LOAD_MULTICASTENS4_14ComposedLayoutINS4_7SwizzleILi3ELi4ELi3EEENS4_18smem_ptr_flag_bitsILi16EEENSU_INS5_IJNSA_ILi8EEESG_EEENS5_IJSG_SB_EEEEEEEvNS4_8identityENS4_13SM90_TMA_LOADES1C_vS1D_EENS_8epilogue10collective6detail29Sm90TmaWarpSpecializedAdapterINS1H_15DefaultEpilogueISJ_SK_SK_NS1G_6thread17LinearCombinationISJ_Li1EffLNS1L_9ScaleType4KindE0ELNS_15FloatRoundStyleE2ESJ_EENS1_15EpilogueDefaultEEEEEvvEEEEvNT_6ParamsE,"ax",@progbits
	.align	128
.text._ZN7cutlass13device_kernelINS_4gemm6kernel13GemmUniversalIN4cute5tupleIJiiiiEEENS1_10collective13CollectiveMmaINS1_34MainloopSm90TmaGmmaWarpSpecializedILi5ENS5_IJNS4_1CILi1EEENSA_ILi4EEESB_EEENS1_32KernelTmaWarpSpecializedPingpongEEENS5_IJNSA_ILi64EEENSA_ILi256EEESG_EEENS_6half_tENS5_IJlSB_lEEESJ_SK_NS4_8TiledMMAINS4_8MMA_AtomIJNS4_4SM904GMMA26MMA_64x256x16_F32F16F16_SSILNSO_5MajorE0ELSQ_0ELNSO_7ScaleInE1ELSR_1EEEEEENS4_6LayoutINS5_IJSB_SB_SB_EEENS5_IJNSA_ILi0EEESW_SW_EEEEENS5_IJNS4_10UnderscoreESZ_SZ_EEEEENS4_23SM90_TMA_LOAD_MULTICASTENS4_14ComposedLayoutINS4_7SwizzleILi3ELi4ELi3EEENS4_18smem_ptr_flag_bitsILi16EEENSU_INS5_IJNSA_ILi8EEESG_EEENS5_IJSG_SB_EEEEEEEvNS4_8identityENS4_13SM90_TMA_LOADES1C_vS1D_EENS_8epilogue10collective6detail29Sm90TmaWarpSpecializedAdapterINS1H_15DefaultEpilogueISJ_SK_SK_NS1G_6thread17LinearCombinationISJ_Li1EffLNS1L_9ScaleType4KindE0ELNS_15FloatRoundStyleE2ESJ_EENS1_15EpilogueDefaultEEEEEvvEEEEvNT_6ParamsE:
        .type           _ZN7cutlass13device_kernelINS_4gemm6kernel13GemmUniversalIN4cute5tupleIJiiiiEEENS1_10collective13CollectiveMmaINS1_34MainloopSm90TmaGmmaWarpSpecializedILi5ENS5_IJNS4_1CILi1EEENSA_ILi4EEESB_EEENS1_32KernelTmaWarpSpecializedPingpongEEENS5_IJNSA_ILi64EEENSA_ILi256EEESG_EEENS_6half_tENS5_IJlSB_lEEESJ_SK_NS4_8TiledMMAINS4_8MMA_AtomIJNS4_4SM904GMMA26MMA_64x256x16_F32F16F16_SSILNSO_5MajorE0ELSQ_0ELNSO_7ScaleInE1ELSR_1EEEEEENS4_6LayoutINS5_IJSB_SB_SB_EEENS5_IJNSA_ILi0EEESW_SW_EEEEENS5_IJNS4_10UnderscoreESZ_SZ_EEEEENS4_23SM90_TMA_LOAD_MULTICASTENS4_14ComposedLayoutINS4_7SwizzleILi3ELi4ELi3EEENS4_18smem_ptr_flag_bitsILi16EEENSU_INS5_IJNSA_ILi8EEESG_EEENS5_IJSG_SB_EEEEEEEvNS4_8identityENS4_13SM90_TMA_LOADES1C_vS1D_EENS_8epilogue10collective6detail29Sm90TmaWarpSpecializedAdapterINS1H_15DefaultEpilogueISJ_SK_SK_NS1G_6thread17LinearCombinationISJ_Li1EffLNS1L_9ScaleType4KindE0ELNS_15FloatRoundStyleE2ESJ_EENS1_15EpilogueDefaultEEEEEvvEEEEvNT_6ParamsE,@function
        .size           _ZN7cutlass13device_kernelINS_4gemm6kernel13GemmUniversalIN4cute5tupleIJiiiiEEENS1_10collective13CollectiveMmaINS1_34MainloopSm90TmaGmmaWarpSpecializedILi5ENS5_IJNS4_1CILi1EEENSA_ILi4EEESB_EEENS1_32KernelTmaWarpSpecializedPingpongEEENS5_IJNSA_ILi64EEENSA_ILi256EEESG_EEENS_6half_tENS5_IJlSB_lEEESJ_SK_NS4_8TiledMMAINS4_8MMA_AtomIJNS4_4SM904GMMA26MMA_64x256x16_F32F16F16_SSILNSO_5MajorE0ELSQ_0ELNSO_7ScaleInE1ELSR_1EEEEEENS4_6LayoutINS5_IJSB_SB_SB_EEENS5_IJNSA_ILi0EEESW_SW_EEEEENS5_IJNS4_10UnderscoreESZ_SZ_EEEEENS4_23SM90_TMA_LOAD_MULTICASTENS4_14ComposedLayoutINS4_7SwizzleILi3ELi4ELi3EEENS4_18smem_ptr_flag_bitsILi16EEENSU_INS5_IJNSA_ILi8EEESG_EEENS5_IJSG_SB_EEEEEEEvNS4_8identityENS4_13SM90_TMA_LOADES1C_vS1D_EENS_8epilogue10collective6detail29Sm90TmaWarpSpecializedAdapterINS1H_15DefaultEpilogueISJ_SK_SK_NS1G_6thread17LinearCombinationISJ_Li1EffLNS1L_9ScaleType4KindE0ELNS_15FloatRoundStyleE2ESJ_EENS1_15EpilogueDefaultEEEEEvvEEEEvNT_6ParamsE,(.L_x_331 - _ZN7cutlass13device_kernelINS_4gemm6kernel13GemmUniversalIN4cute5tupleIJiiiiEEENS1_10collective13CollectiveMmaINS1_34MainloopSm90TmaGmmaWarpSpecializedILi5ENS5_IJNS4_1CILi1EEENSA_ILi4EEESB_EEENS1_32KernelTmaWarpSpecializedPingpongEEENS5_IJNSA_ILi64EEENSA_ILi256EEESG_EEENS_6half_tENS5_IJlSB_lEEESJ_SK_NS4_8TiledMMAINS4_8MMA_AtomIJNS4_4SM904GMMA26MMA_64x256x16_F32F16F16_SSILNSO_5MajorE0ELSQ_0ELNSO_7ScaleInE1ELSR_1EEEEEENS4_6LayoutINS5_IJSB_SB_SB_EEENS5_IJNSA_ILi0EEESW_SW_EEEEENS5_IJNS4_10UnderscoreESZ_SZ_EEEEENS4_23SM90_TMA_LOAD_MULTICASTENS4_14ComposedLayoutINS4_7SwizzleILi3ELi4ELi3EEENS4_18smem_ptr_flag_bitsILi16EEENSU_INS5_IJNSA_ILi8EEESG_EEENS5_IJSG_SB_EEEEEEEvNS4_8identityENS4_13SM90_TMA_LOADES1C_vS1D_EENS_8epilogue10collective6detail29Sm90TmaWarpSpecializedAdapterINS1H_15DefaultEpilogueISJ_SK_SK_NS1G_6thread17LinearCombinationISJ_Li1EffLNS1L_9ScaleType4KindE0ELNS_15FloatRoundStyleE2ESJ_EENS1_15EpilogueDefaultEEEEEvvEEEEvNT_6ParamsE)
        .other          _ZN7cutlass13device_kernelINS_4gemm6kernel13GemmUniversalIN4cute5tupleIJiiiiEEENS1_10collective13CollectiveMmaINS1_34MainloopSm90TmaGmmaWarpSpecializedILi5ENS5_IJNS4_1CILi1EEENSA_ILi4EEESB_EEENS1_32KernelTmaWarpSpecializedPingpongEEENS5_IJNSA_ILi64EEENSA_ILi256EEESG_EEENS_6half_tENS5_IJlSB_lEEESJ_SK_NS4_8TiledMMAINS4_8MMA_AtomIJNS4_4SM904GMMA26MMA_64x256x16_F32F16F16_SSILNSO_5MajorE0ELSQ_0ELNSO_7ScaleInE1ELSR_1EEEEEENS4_6LayoutINS5_IJSB_SB_SB_EEENS5_IJNSA_ILi0EEESW_SW_EEEEENS5_IJNS4_10UnderscoreESZ_SZ_EEEEENS4_23SM90_TMA_LOAD_MULTICASTENS4_14ComposedLayoutINS4_7SwizzleILi3ELi4ELi3EEENS4_18smem_ptr_flag_bitsILi16EEENSU_INS5_IJNSA_ILi8EEESG_EEENS5_IJSG_SB_EEEEEEEvNS4_8identityENS4_13SM90_TMA_LOADES1C_vS1D_EENS_8epilogue10collective6detail29Sm90TmaWarpSpecializedAdapterINS1H_15DefaultEpilogueISJ_SK_SK_NS1G_6thread17LinearCombinationISJ_Li1EffLNS1L_9ScaleType4KindE0ELNS_15FloatRoundStyleE2ESJ_EENS1_15EpilogueDefaultEEEEEvvEEEEvNT_6ParamsE,@"STO_CUDA_ENTRY STV_DEFAULT"
_ZN7cutlass13device_kernelINS_4gemm6kernel13GemmUniversalIN4cute5tupleIJiiiiEEENS1_10collective13CollectiveMmaINS1_34MainloopSm90TmaGmmaWarpSpecializedILi5ENS5_IJNS4_1CILi1EEENSA_ILi4EEESB_EEENS1_32KernelTmaWarpSpecializedPingpongEEENS5_IJNSA_ILi64EEENSA_ILi256EEESG_EEENS_6half_tENS5_IJlSB_lEEESJ_SK_NS4_8TiledMMAINS4_8MMA_AtomIJNS4_4SM904GMMA26MMA_64x256x16_F32F16F16_SSILNSO_5MajorE0ELSQ_0ELNSO_7ScaleInE1ELSR_1EEEEEENS4_6LayoutINS5_IJSB_SB_SB_EEENS5_IJNSA_ILi0EEESW_SW_EEEEENS5_IJNS4_10UnderscoreESZ_SZ_EEEEENS4_23SM90_TMA_LOAD_MULTICASTENS4_14ComposedLayoutINS4_7SwizzleILi3ELi4ELi3EEENS4_18smem_ptr_flag_bitsILi16EEENSU_INS5_IJNSA_ILi8EEESG_EEENS5_IJSG_SB_EEEEEEEvNS4_8identityENS4_13SM90_TMA_LOADES1C_vS1D_EENS_8epilogue10collective6detail29Sm90TmaWarpSpecializedAdapterINS1H_15DefaultEpilogueISJ_SK_SK_NS1G_6thread17LinearCombinationISJ_Li1EffLNS1L_9ScaleType4KindE0ELNS_15FloatRoundStyleE2ESJ_EENS1_15EpilogueDefaultEEEEEvvEEEEvNT_6ParamsE:
[----:B------:R-:W0:Y:S02]  /*0000*/  LDC R1, c[0x0][0x28] ;  /* 0x00000a00ff017b82 */ /* 0x000e240000000800 */
[----:B0-----:R-:W-:Y:S01]  /*0010*/  VIADD R1, R1, 0xfffffff8 ;  /* 0xfffffff801017836 */ /* 0x001fe20000000000 */
[----:B------:R-:W0:Y:S01]  /*0020*/  S2R R4, SR_TID.X ;  /* 0x0000000000047919 */ /* 0x000e220000002100 */
[----:B------:R-:W-:Y:S01]  /*0030*/  ELECT P0, URZ, PT ;  /* 0x00000000003f782f */ /* 0x000fe20003800000 */
[----:B------:R-:W-:Y:S01]  /*0040*/  BSSY B0, `(.L_x_0) ;  /* 0x000000f000007945 */ /* 0x000fe20003800000 */
[--C-:B0-----:R-:W-:Y:S02]  /*0050*/  SHF.R.U32.HI R0, RZ, 0x5, R4.reuse ;  /* 0x00000005ff007819 */ /* 0x101fe40000011604 */
[----:B------:R-:W-:-:S03]  /*0060*/  SHF.R.U32.HI R7, RZ, 0x7, R4 ;  /* 0x00000007ff077819 */ /* 0x000fc60000011604 */
[----:B------:R-:W0:Y:S04]  /*0070*/  SHFL.IDX PT, R2, R0, RZ, 0x1f ;  /* 0x00001fff00027589 */ /* 0x000e2800000e0000 */
[----:B------:R1:W2:Y:S01]  /*0080*/  SHFL.IDX PT, R10, R7, RZ, 0x1f ;  /* 0x00001fff070a7589 */ /* 0x0002a200000e0000 */
[----:B0-----:R-:W-:-:S13]  /*0090*/  ISETP.NE.OR P0, PT, R2, RZ, !P0 ;  /* 0x000000ff0200720c */ /* 0x001fda0004705670 */
[----:B-12---:R-:W-:Y:S05]  /*00a0*/  @P0 BRA `(.L_x_1) ;  /* 0x0000000000200947 */ /* 0x006fea0003800000 */
[----:B------:R-:W-:Y:S02]  /*00b0*/  ULDC.64 UR4, c[0x0][0x198] ;  /* 0x0000660000047ab9 */ /* 0x000fe40000000a00 */
[----:B------:R-:W-:Y:S02]  /*00c0*/  UIADD3 UR6, UP0, UR4, 0xf0, URZ ;  /* 0x000000f004067890 */ /* 0x000fe4000ff1e03f */
[----:B------:R-:W-:Y:S02]  /*00d0*/  UIADD3 UR4, UP1, UR4, 0x1f0, URZ ;  /* 0x000001f004047890 */ /* 0x000fe4000ff3e03f */
[----:B------:R-:W-:Y:S02]  /*00e0*/  UIADD3.X UR7, URZ, UR5, URZ, UP0, !UPT ;  /* 0x000000053f077290 */ /* 0x000fe400087fe43f */
[----:B------:R-:W-:-:S07]  /*00f0*/  UIADD3.X UR5, URZ, UR5, URZ, UP1, !UPT ;  /* 0x000000053f057290 */ /* 0x000fce0008ffe43f */
[----:B------:R0:W-:Y:S02]  /*0100*/  UTMACCTL.PF [UR6] ;  /* 0x00000000060079b9 */ /* 0x0001e40008040000 */
[----:B------:R0:W-:Y:S02]  /*0110*/  UTMACCTL.PF [UR4] ;  /* 0x00000000040079b9 */ /* 0x0001e40008040000 */
[----:B0-----:R-:W-:Y:S01]  /*0120*/  NOP ;  /* 0x0000000000007918 */ /* 0x001fe20000000000 */
.L_x_1:
[----:B------:R-:W-:Y:S05]  /*0130*/  BSYNC B0 ;  /* 0x0000000000007941 */ /* 0x000fea0003800000 */
.L_x_0:
[----:B------:R-:W0:Y:S02]  /*0140*/  SHFL.IDX PT, R8, R0, RZ, 0x1f ;  /* 0x00001fff00087589 */ /* 0x000e2400000e0000 */
[----:B0-----:R-:W-:-:S13]  /*0150*/  ISETP.NE.AND P0, PT, R8, RZ, PT ;  /* 0x000000ff0800720c */ /* 0x001fda0003f05270 */
[----:B------:R-:W-:Y:S05]  /*0160*/  @P0 BRA `(.L_x_2) ;  /* 0x0000000000600947 */ /* 0x000fea0003800000 */
[----:B------:R-:W0:Y:S01]  /*0170*/  S2UR UR8, SR_CgaCtaId ;  /* 0x00000000000879c3 */ /* 0x000e220000008800 */
[----:B------:R-:W-:Y:S01]  /*0180*/  UMOV UR4, 0x400 ;  /* 0x0000040000047882 */ /* 0x000fe20000000000 */
[----:B------:R-:W-:Y:S01]  /*0190*/  UMOV UR5, 0x1 ;  /* 0x0000000100057882 */ /* 0x000fe20000000000 */
[----:B------:R-:W-:Y:S01]  /*01a0*/  UMOV UR6, 0x4 ;  /* 0x0000000400067882 */ /* 0x000fe20000000000 */
[----:B------:R-:W-:Y:S01]  /*01b0*/  ELECT P0, URZ, PT ;  /* 0x00000000003f782f */ /* 0x000fe20003800000 */
[----:B------:R-:W-:-:S04]  /*01c0*/  UIADD3 UR6, -UR6, 0x100000, URZ ;  /* 0x0010000006067890 */ /* 0x000fc8000fffe13f */
[----:B------:R-:W-:Y:S02]  /*01d0*/  USHF.L.U32 UR7, UR6, 0xb, URZ ;  /* 0x0000000b06077899 */ /* 0x000fe4000800063f */
[----:B------:R-:W-:Y:S02]  /*01e0*/  USHF.L.U32 UR6, UR6, 0x1, URZ ;  /* 0x0000000106067899 */ /* 0x000fe4000800063f */
[----:B0-----:R-:W-:Y:S02]  /*01f0*/  ULEA UR8, UR8, UR4, 0x18 ;  /* 0x0000000408087291 */ /* 0x001fe4000f8ec03f */
[----:B------:R-:W-:-:S04]  /*0200*/  UIADD3 UR4, -UR5, 0x100000, URZ ;  /* 0x0010000005047890 */ /* 0x000fc8000fffe13f */
[----:B------:R-:W-:Y:S02]  /*0210*/  USHF.L.U32 UR5, UR4, 0xb, URZ ;  /* 0x0000000b04057899 */ /* 0x000fe4000800063f */
[----:B------:R-:W-:Y:S01]  /*0220*/  USHF.L.U32 UR4, UR4, 0x1, URZ ;  /* 0x0000000104047899 */ /* 0x000fe2000800063f */
[----:B------:R-:W0:Y:S11]  /*0230*/  FENCE.VIEW.ASYNC.S ;  /* 0x00000000000073c6 */ /* 0x000e360000000000 */
[----:B0-----:R0:W1:Y:S01]  /*0240*/  SYNCS.EXCH.64 URZ, [UR8], UR4 ;  /* 0x00000004083f75b2 */ /* 0x0010620008000100 */
[----:B------:R0:W2:Y:S01]  /*0250*/  SYNCS.EXCH.64 URZ, [UR8+0x28], UR6 ;  /* 0x00002806083f75b2 */ /* 0x0000a20008000100 */
[----:B------:R0:W3:Y:S01]  /*0260*/  SYNCS.EXCH.64 URZ, [UR8+0x8], UR4 ;  /* 0x00000804083f75b2 */ /* 0x0000e20008000100 */
[----:B------:R0:W4:Y:S01]  /*0270*/  SYNCS.EXCH.64 URZ, [UR8+0x30], UR6 ;  /* 0x00003006083f75b2 */ /* 0x0001220008000100 */
[----:B------:R0:W0:Y:S01]  /*0280*/  SYNCS.EXCH.64 URZ, [UR8+0x10], UR4 ;  /* 0x00001004083f75b2 */ /* 0x0000220008000100 */
[----:B------:R0:W0:Y:S01]  /*0290*/  SYNCS.EXCH.64 URZ, [UR8+0x38], UR6 ;  /* 0x00003806083f75b2 */ /* 0x0000220008000100 */
[----:B------:R0:W0:Y:S01]  /*02a0*/  SYNCS.EXCH.64 URZ, [UR8+0x18], UR4 ;  /* 0x00001804083f75b2 */ /* 0x0000220008000100 */
[----:B------:R0:W0:Y:S01]  /*02b0*/  SYNCS.EXCH.64 URZ, [UR8+0x40], UR6 ;  /* 0x00004006083f75b2 */ /* 0x0000220008000100 */
[----:B------:R0:W0:Y:S01]  /*02c0*/  SYNCS.EXCH.64 URZ, [UR8+0x20], UR4 ;  /* 0x00002004083f75b2 */ /* 0x0000220008000100 */
[----:B------:R0:W0:Y:S01]  /*02d0*/  SYNCS.EXCH.64 URZ, [UR8+0x48], UR6 ;  /* 0x00004806083f75b2 */ /* 0x0000220008000100 */
[----:B------:R-:W-:Y:S01]  /*02e0*/  NOP ;  /* 0x0000000000007918 */ /* 0x000fe20000000000 */
.L_x_2:
[----:B------:R-:W5:Y:S01]  /*02f0*/  SHFL.IDX PT, R9, R0, RZ, 0x1f ;  /* 0x00001fff00097589 */ /* 0x000f6200000e0000 */
[----:B------:R-:W1:Y:S01]  /*0300*/  S2UR UR12, SR_CTAID.X ;  /* 0x00000000000c79c3 */ /* 0x000e620000002500 */
[----:B------:R-:W-:Y:S02]  /*0310*/  SHF.R.S32.HI R3, RZ, 0x1f, R4 ;  /* 0x0000001fff037819 */ /* 0x000fe40000011404 */
[----:B------:R-:W-:Y:S01]  /*0320*/  ELECT P0, URZ, PT ;  /* 0x00000000003f782f */ /* 0x000fe20003800000 */
[----:B------:R-:W2:Y:S01]  /*0330*/  SHFL.IDX PT, R5, R0, RZ, 0x1f ;  /* 0x00001fff00057589 */ /* 0x000ea200000e0000 */
[----:B------:R-:W-:Y:S02]  /*0340*/  ELECT P1, URZ, PT ;  /* 0x00000000003f782f */ /* 0x000fe40003820000 */
[----:B------:R-:W-:Y:S01]  /*0350*/  LEA.HI R3, R3, R4, RZ, 0x7 ;  /* 0x0000000403037211 */ /* 0x000fe200078f38ff */
[----:B0-----:R-:W-:Y:S01]  /*0360*/  ULDC UR4, c[0x0][0x150] ;  /* 0x0000540000047ab9 */ /* 0x001fe20000000800 */
[----:B------:R-:W0:Y:S01]  /*0370*/  S2R R6, SR_CTAID.Y ;  /* 0x0000000000067919 */ /* 0x000e220000002600 */
[----:B------:R-:W-:Y:S01]  /*0380*/  SHF.R.S32.HI R11, RZ, 0x1f, R8 ;  /* 0x0000001fff0b7819 */ /* 0x000fe20000011408 */
[----:B------:R-:W3:Y:S01]  /*0390*/  LDC R21, c[0x0][0x148] ;  /* 0x00005200ff157b82 */ /* 0x000ee20000000800 */
[----:B------:R-:W-:Y:S01]  /*03a0*/  LOP3.LUT R3, R3, 0xffffff80, RZ, 0xc0, !PT ;  /* 0xffffff8003037812 */ /* 0x000fe200078ec0ff */
[----:B------:R-:W-:Y:S01]  /*03b0*/  UMOV UR11, 0x80 ;  /* 0x00000080000b7882 */ /* 0x000fe20000000000 */
[----:B------:R-:W-:Y:S01]  /*03c0*/  LEA.HI R11, R11, R8, RZ, 0x2 ;  /* 0x000000080b0b7211 */ /* 0x000fe200078f10ff */
[----:B------:R-:W-:Y:S01]  /*03d0*/  NOP ;  /* 0x0000000000007918 */ /* 0x000fe20000000000 */
[----:B------:R-:W-:Y:S01]  /*03e0*/  NOP ;  /* 0x0000000000007918 */ /* 0x000fe20000000000 */
[----:B------:R-:W-:Y:S01]  /*03f0*/  IMAD.IADD R3, R4, 0x1, -R3 ;  /* 0x0000000104037824 */ /* 0x000fe200078e0a03 */
[----:B------:R-:W-:Y:S01]  /*0400*/  LOP3.LUT R11, R11, 0x3ffffffc, RZ, 0xc0, !PT ;  /* 0x3ffffffc0b0b7812 */ /* 0x000fe200078ec0ff */
[----:B------:R-:W4:Y:S01]  /*0410*/  LDC R15, c[0x0][0x140] ;  /* 0x00005000ff0f7b82 */ /* 0x000f220000000800 */
[C---:B------:R-:W-:Y:S01]  /*0420*/  VIADD R35, R10.reuse, 0xffffffff ;  /* 0xffffffff0a237836 */ /* 0x040fe20000000000 */
[----:B------:R-:W-:-:S02]  /*0430*/  ISETP.NE.AND P2, PT, R10, RZ, PT ;  /* 0x000000ff0a00720c */ /* 0x000fc40003f45270 */
[----:B------:R-:W-:Y:S01]  /*0440*/  SHF.R.S32.HI R14, RZ, 0x1f, R3 ;  /* 0x0000001fff0e7819 */ /* 0x000fe20000011403 */
[----:B------:R-:W-:Y:S01]  /*0450*/  IMAD.IADD R11, R8, 0x1, -R11 ;  /* 0x00000001080b7824 */ /* 0x000fe200078e0a0b */
[----:B-----5:R-:W-:Y:S02]  /*0460*/  ISETP.NE.OR P0, PT, R9, RZ, !P0 ;  /* 0x000000ff0900720c */ /* 0x020fe40004705670 */
[----:B-1----:R-:W-:Y:S01]  /*0470*/  I2FP.F32.U32 R12, UR12 ;  /* 0x0000000c000c7c45 */ /* 0x002fe20008201000 */
[----:B------:R-:W1:Y:S01]  /*0480*/  LDC R13, c[0x0][0x144] ;  /* 0x00005100ff0d7b82 */ /* 0x000e620000000800 */
[----:B--2---:R-:W-:Y:S02]  /*0490*/  ISETP.NE.OR P1, PT, R5, RZ, !P1 ;  /* 0x000000ff0500720c */ /* 0x004fe40004f25670 */
[----:B------:R-:W-:Y:S01]  /*04a0*/  LEA.HI R0, R14, R3, RZ, 0x3 ;  /* 0x000000030e007211 */ /* 0x000fe200078f18ff */
[----:B------:R-:W-:Y:S01]  /*04b0*/  FMUL R12, R12, UR4 ;  /* 0x000000040c0c7c20 */ /* 0x000fe20008400000 */
[----:B------:R-:W-:Y:S01]  /*04c0*/  ULDC UR4, c[0x0][0x154] ;  /* 0x0000550000047ab9 */ /* 0x000fe20000000800 */
[----:B------:R-:W-:-:S02]  /*04d0*/  SHF.R.S32.HI R5, RZ, 0x1f, R2 ;  /* 0x0000001fff057819 */ /* 0x000fc40000011402 */
[--C-:B------:R-:W-:Y:S02]  /*04e0*/  SHF.R.S32.HI R9, RZ, 0x3, R0.reuse ;  /* 0x00000003ff097819 */ /* 0x100fe40000011400 */
[----:B------:R-:W-:Y:S01]  /*04f0*/  VOTEU.ALL UP0, P0 ;  /* 0x00000000003f7886 */ /* 0x000fe20000000000 */
[----:B------:R-:W-:Y:S01]  /*0500*/  SHF.R.S32.HI R0, RZ, 0x1f, R0 ;  /* 0x0000001fff007819 */ /* 0x000fe20000011400 */
[----:B------:R-:W2:Y:S01]  /*0510*/  F2I.U32.TRUNC.NTZ R12, R12 ;  /* 0x0000000c000c7305 */ /* 0x000ea2000020f000 */
[----:B0-----:R-:W-:Y:S01]  /*0520*/  I2FP.F32.U32 R8, R6 ;  /* 0x0000000600087245 */ /* 0x001fe20000201000 */
[----:B------:R-:W-:Y:S01]  /*0530*/  VOTEU.ALL UP1, P1 ;  /* 0x00000000003f7886 */ /* 0x000fe20000820000 */
[----:B------:R-:W0:Y:S01]  /*0540*/  @!UP0 S2UR UR7, SR_CgaCtaId ;  /* 0x00000000000789c3 */ /* 0x000e220000008800 */
[----:B------:R-:W-:Y:S01]  /*0550*/  LEA.HI R0, R0, R9, RZ, 0x2 ;  /* 0x0000000900007211 */ /* 0x000fe200078f10ff */
[----:B------:R-:W-:Y:S01]  /*0560*/  @!UP0 UMOV UR6, 0x400 ;  /* 0x0000040000068882 */ /* 0x000fe20000000000 */
[----:B------:R-:W-:Y:S01]  /*0570*/  FMUL R8, R8, UR4 ;  /* 0x0000000408087c20 */ /* 0x000fe20008400000 */
[----:B------:R-:W-:Y:S01]  /*0580*/  LEA.HI R5, R5, R2, RZ, 0x2 ;  /* 0x0000000205057211 */ /* 0x000fe200078f10ff */
[----:B------:R-:W-:Y:S01]  /*0590*/  UMOV UR4, 0x20 ;  /* 0x0000002000047882 */ /* 0x000fe20000000000 */
[----:B------:R-:W-:Y:S01]  /*05a0*/  LOP3.LUT R0, R0, 0xfffffffc, RZ, 0xc0, !PT ;  /* 0xfffffffc00007812 */ /* 0x000fe200078ec0ff */
[----:B------:R-:W-:-:S04]  /*05b0*/  @!UP0 UIADD3 UR4, -UR4, 0x100000, URZ ;  /* 0x0010000004048890 */ /* 0x000fc8000fffe13f */
[----:B------:R-:W-:Y:S02]  /*05c0*/  @!UP0 USHF.L.U32 UR5, UR4, 0xb, URZ ;  /* 0x0000000b04058899 */ /* 0x000fe4000800063f */
[----:B------:R-:W-:Y:S01]  /*05d0*/  @!UP0 USHF.L.U32 UR4, UR4, 0x1, URZ ;  /* 0x0000000104048899 */ /* 0x000fe2000800063f */
[----:B------:R-:W5:Y:S01]  /*05e0*/  @!UP1 S2UR UR10, SR_CgaCtaId ;  /* 0x00000000000a99c3 */ /* 0x000f620000008800 */
[----:B------:R-:W3:Y:S01]  /*05f0*/  F2I.U32.TRUNC.NTZ R8, R8 ;  /* 0x0000000800087305 */ /* 0x000ee2000020f000 */
[----:B------:R-:W-:Y:S01]  /*0600*/  LOP3.LUT R5, R5, 0xfffffffc, RZ, 0xc0, !PT ;  /* 0xfffffffc05057812 */ /* 0x000fe200078ec0ff */
[----:B------:R-:W-:Y:S01]  /*0610*/  IMAD.IADD R0, R9, 0x1, -R0 ;  /* 0x0000000109007824 */ /* 0x000fe200078e0a00 */
[----:B------:R-:W-:Y:S01]  /*0620*/  @!UP1 UMOV UR9, 0x400 ;  /* 0x0000040000099882 */ /* 0x000fe20000000000 */
[----:B--2---:R-:W-:Y:S01]  /*0630*/  IMAD.MOV R12, RZ, RZ, -R12 ;  /* 0x000000ffff0c7224 */ /* 0x004fe200078e0a0c */
[----:B------:R-:W-:Y:S01]  /*0640*/  VOTEU.ALL UP2, P1 ;  /* 0x00000000003f7886 */ /* 0x000fe20000840000 */
[----:B------:R-:W-:Y:S01]  /*0650*/  IMAD R0, R11, 0x4, R0 ;  /* 0x000000040b007824 */ /* 0x000fe200078e0200 */
[----:B------:R-:W-:Y:S01]  /*0660*/  VOTEU.ALL UP3, P1 ;  /* 0x00000000003f7886 */ /* 0x000fe20000860000 */
[----:B------:R-:W-:Y:S01]  /*0670*/  IMAD.IADD R5, R2, 0x1, -R5 ;  /* 0x0000000102057824 */ /* 0x000fe200078e0a05 */
[----:B------:R-:W-:Y:S01]  /*0680*/  VOTEU.ALL UP4, P1 ;  /* 0x00000000003f7886 */ /* 0x000fe20000880000 */
[C---:B------:R-:W-:Y:S01]  /*0690*/  IMAD.SHL.U32 R9, R0.reuse, 0x4, RZ ;  /* 0x0000000400097824 */ /* 0x040fe200078e00ff */
[----:B------:R-:W-:Y:S01]  /*06a0*/  VOTEU.ALL UP5, P1 ;  /* 0x00000000003f7886 */ /* 0x000fe200008a0000 */
[----:B----4-:R-:W-:Y:S01]  /*06b0*/  ISETP.EQ.U32.AND P3, PT, R15, 0x1, PT ;  /* 0x000000010f00780c */ /* 0x010fe20003f62070 */
[----:B-1----:R-:W-:Y:S01]  /*06c0*/  IMAD R20, R13, R12, UR12 ;  /* 0x0000000c0d147e24 */ /* 0x002fe2000f8e020c */
[----:B------:R-:W-:Y:S01]  /*06d0*/  ISETP.NE.AND P1, PT, R5, 0x3, PT ;  /* 0x000000030500780c */ /* 0x000fe20003f25270 */
[----:B0-----:R-:W-:Y:S01]  /*06e0*/  @!UP0 ULEA UR8, UR7, UR6, 0x18 ;  /* 0x0000000607088291 */ /* 0x001fe2000f8ec03f */
[----:B---3--:R-:W-:Y:S01]  /*06f0*/  IMAD.MOV R24, RZ, RZ, -R8 ;  /* 0x000000ffff187224 */ /* 0x008fe200078e0a08 */
[----:B------:R-:W-:Y:S01]  /*0700*/  LOP3.LUT R152, R0, 0xc, R9, 0x78, !PT ;  /* 0x0000000c00987812 */ /* 0x000fe200078e7809 */
[----:B------:R-:W-:-:S04]  /*0710*/  @!UP1 UIADD3 UR6, -UR11, 0x100000, URZ ;  /* 0x001000000b069890 */ /* 0x000fc8000fffe13f */
[----:B------:R-:W-:Y:S02]  /*0720*/  @!UP1 USHF.L.U32 UR7, UR6, 0xb, URZ ;  /* 0x0000000b06079899 */ /* 0x000fe4000800063f */
[----:B------:R-:W-:Y:S01]  /*0730*/  @!UP1 USHF.L.U32 UR6, UR6, 0x1, URZ ;  /* 0x0000000106069899 */ /* 0x000fe2000800063f */
[----:B------:R-:W-:Y:S01]  /*0740*/  ISETP.EQ.OR P1, PT, R5, RZ, !P1 ;  /* 0x000000ff0500720c */ /* 0x000fe20004f22670 */
[----:B------:R-:W-:Y:S01]  /*0750*/  IMAD R9, R21, R24, R6 ;  /* 0x0000001815097224 */ /* 0x000fe200078e0206 */
[----:B------:R-:W-:Y:S01]  /*0760*/  VOTEU.ALL UP0, P0 ;  /* 0x00000000003f7886 */ /* 0x000fe20000000000 */
[----:B------:R-:W-:Y:S01]  /*0770*/  ISETP.GE.U32.AND P5, PT, R35, 0x2, PT ;  /* 0x000000022300780c */ /* 0x000fe20003fa6070 */
[----:B-----5:R-:W-:Y:S01]  /*0780*/  @!UP1 ULEA UR9, UR10, UR9, 0x18 ;  /* 0x000000090a099291 */ /* 0x020fe2000f8ec03f */
[----:B------:R-:W-:Y:S01]  /*0790*/  ISETP.EQ.AND P1, PT, R10, RZ, P1 ;  /* 0x000000ff0a00720c */ /* 0x000fe20000f22270 */
[----:B------:R-:W-:Y:S01]  /*07a0*/  VOTEU.ALL UP1, P0 ;  /* 0x00000000003f7886 */ /* 0x000fe20000020000 */
[----:B------:R-:W-:Y:S01]  /*07b0*/  LOP3.LUT P0, RZ, R3, 0x7, RZ, 0xc0, !PT ;  /* 0x0000000703ff7812 */ /* 0x000fe2000780c0ff */
[----:B------:R-:W0:Y:S02]  /*07c0*/  FENCE.VIEW.ASYNC.S ;  /* 0x00000000000073c6 */ /* 0x000e240000000000 */
[----:B0-----:R0:W1:Y:S01]  /*07d0*/  @!UP0 SYNCS.EXCH.64 URZ, [UR8+0x80], UR4 ;  /* 0x00008004083f85b2 */ /* 0x0010620008000100 */
[----:B------:R-:W-:Y:S01]  /*07e0*/  ISETP.NE.AND P4, PT, R9, R152, PT ;  /* 0x000000980900720c */ /* 0x000fe20003f85270 */
[----:B------:R0:W2:Y:S01]  /*07f0*/  SHFL.IDX PT, R0, R7, RZ, 0x1f ;  /* 0x00001fff07007589 */ /* 0x0000a200000e0000 */
[----:B------:R-:W-:-:S02]  /*0800*/  ISETP.LT.U32.AND P0, PT, R152, 0x4, !P0 ;  /* 0x000000049800780c */ /* 0x000fc40004701070 */
[----:B------:R-:W-:Y:S02]  /*0810*/  ISETP.EQ.OR P4, PT, R20, RZ, !P4 ;  /* 0x000000ff1400720c */ /* 0x000fe40006782670 */
[----:B------:R-:W-:Y:S02]  /*0820*/  SEL R16, RZ, 0x1, !P1 ;  /* 0x00000001ff107807 */ /* 0x000fe40004800000 */
[----:B------:R-:W-:Y:S02]  /*0830*/  PLOP3.LUT P0, PT, P0, P4, PT, 0x80, 0x0 ;  /* 0x000000000000781c */ /* 0x000fe40000709070 */
[----:B------:R-:W-:Y:S02]  /*0840*/  SEL R16, R16, 0x2, P5 ;  /* 0x0000000210107807 */ /* 0x000fe40002800000 */
[----:B------:R-:W-:Y:S01]  /*0850*/  P2R R155, PR, RZ, 0x1 ;  /* 0x00000001ff9b7803 */ /* 0x000fe20000000000 */
[----:B------:R0:W3:Y:S01]  /*0860*/  @!UP1 SYNCS.EXCH.64 URZ, [UR8+0x88], UR4 ;  /* 0x00008804083f95b2 */ /* 0x0000e20008000100 */
[----:B------:R-:W-:Y:S01]  /*0870*/  NOP ;  /* 0x0000000000007918 */ /* 0x000fe20000000000 */
[----:B------:R0:W4:Y:S01]  /*0880*/  @!UP2 SYNCS.EXCH.64 URZ, [UR9+0x60], UR6 ;  /* 0x00006006093fa5b2 */ /* 0x0001220008000100 */
[----:B------:R0:W0:Y:S01]  /*0890*/  @!UP3 SYNCS.EXCH.64 URZ, [UR9+0x68], UR6 ;  /* 0x00006806093fb5b2 */ /* 0x0000220008000100 */
[----:B------:R0:W0:Y:S01]  /*08a0*/  @!UP4 SYNCS.EXCH.64 URZ, [UR9+0x70], UR6 ;  /* 0x00007006093fc5b2 */ /* 0x0000220008000100 */
[----:B------:R0:W0:Y:S01]  /*08b0*/  @!UP5 SYNCS.EXCH.64 URZ, [UR9+0x78], UR6 ;  /* 0x00007806093fd5b2 */ /* 0x0000220008000100 */
[----:B------:R-:W-:Y:S01]  /*08c0*/  NOP ;  /* 0x0000000000007918 */ /* 0x000fe20000000000 */
[----:B------:R-:W-:Y:S05]  /*08d0*/  @!P3 BRA `(.L_x_3) ;  /* 0x000000000008b947 */ /* 0x000fea0003800000 */
[----:B01-34-:R-:W-:Y:S01]  /*08e0*/  UCGABAR_ARV ;  /* 0x00000000000079c7 */ /* 0x01bfe20008000000 */
[----:B------:R-:W-:Y:S05]  /*08f0*/  BRA `(.L_x_4) ;  /* 0x0000000000047947 */ /* 0x000fea0003800000 */
.L_x_3:
[----:B01-34-:R-:W-:Y:S01]  /*0900*/  NOP ;  /* 0x0000000000007918 */ /* 0x01bfe20000000000 */
.L_x_4:
[----:B------:R-:W-:Y:S01]  /*0910*/  ULDC.64 UR4, c[0x0][0x598] ;  /* 0x0001660000047ab9 */ /* 0x000fe20000000a00 */
[----:B------:R-:W-:Y:S01]  /*0920*/  ULDC.64 UR36, c[0x0][0x208] ;  /* 0x0000820000247ab9 */ /* 0x000fe20000000a00 */
[----:B------:R-:W-:-:S04]  /*0930*/  ISETP.NE.U32.AND P0, PT, RZ, UR4, PT ;  /* 0x00000004ff007c0c */ /* 0x000fc8000bf05070 */
[----:B------:R-:W-:-:S13]  /*0940*/  ISETP.NE.AND.EX P0, PT, RZ, UR5, PT, P0 ;  /* 0x00000005ff007c0c */ /* 0x000fda000bf05300 */
[----:B------:R-:W-:Y:S05]  /*0950*/  @!P0 BRA `(.L_x_5) ;  /* 0x00000000001c8947 */ /* 0x000fea0003800000 */
[----:B------:R-:W0:Y:S02]  /*0960*/  LDC.64 R8, c[0x0][0x598] ;  /* 0x00016600ff087b82 */ /* 0x000e240000000a00 */
[----:B0-----:R-:W3:Y:S02]  /*0970*/  LDG.E.64 R8, desc[UR36][R8.64] ;  /* 0x0000002408087981 */ /* 0x001ee4000c1e1b00 */
[----:B---3--:R-:W-:-:S04]  /*0980*/  ISETP.NE.U32.AND P0, PT, R8, RZ, PT ;  /* 0x000000ff0800720c */ /* 0x008fc80003f05070 */
[----:B------:R-:W-:-:S13]  /*0990*/  ISETP.NE.AND.EX P0, PT, R9, RZ, PT, P0 ;  /* 0x000000ff0900720c */ /* 0x000fda0003f05300 */
[----:B------:R-:W-:Y:S05]  /*09a0*/  @!P0 BRA `(.L_x_5) ;  /* 0x0000000000088947 */ /* 0x000fea0003800000 */
[----:B------:R0:W5:Y:S01]  /*09b0*/  LD.E R153, desc[UR36][R8.64] ;  /* 0x0000002408997980 */ /* 0x000162000c101900 */
[----:B------:R-:W-:Y:S05]  /*09c0*/  BRA `(.L_x_6) ;  /* 0x0000000000247947 */ /* 0x000fea0003800000 */
.L_x_5:
[----:B------:R-:W-:Y:S02]  /*09d0*/  ULDC.64 UR4, c[0x0][0x588] ;  /* 0x0001620000047ab9 */ /* 0x000fe40000000a00 */
[----:B------:R-:W-:-:S04]  /*09e0*/  ISETP.NE.U32.AND P0, PT, RZ, UR4, PT ;  /* 0x00000004ff007c0c */ /* 0x000fc8000bf05070 */
[----:B------:R-:W-:-:S13]  /*09f0*/  ISETP.NE.AND.EX P0, PT, RZ, UR5, PT, P0 ;  /* 0x00000005ff007c0c */ /* 0x000fda000bf05300 */
[----:B------:R-:W-:Y:S05]  /*0a00*/  @!P0 BRA `(.L_x_7) ;  /* 0x00000000000c8947 */ /* 0x000fea0003800000 */
[----:B------:R-:W0:Y:S02]  /*0a10*/  LDC.64 R8, c[0x0][0x588] ;  /* 0x00016200ff087b82 */ /* 0x000e240000000a00 */
[----:B0-----:R1:W5:Y:S01]  /*0a20*/  LDG.E R153, desc[UR36][R8.64] ;  /* 0x0000002408997981 */ /* 0x001362000c1e1900 */
[----:B------:R-:W-:Y:S05]  /*0a30*/  BRA `(.L_x_6) ;  /* 0x0000000000087947 */ /* 0x000fea0003800000 */
.L_x_7:
[----:B------:R-:W-:Y:S02]  /*0a40*/  ULDC UR4, c[0x0][0x580] ;  /* 0x0001600000047ab9 */ /* 0x000fe40000000800 */
[----:B------:R-:W-:-:S07]  /*0a50*/  IMAD.U32 R153, RZ, RZ, UR4 ;  /* 0x00000004ff997e24 */ /* 0x000fce000f8e00ff */
.L_x_6:
[----:B------:R-:W-:Y:S02]  /*0a60*/  ULDC.64 UR4, c[0x0][0x5a0] ;  /* 0x0001680000047ab9 */ /* 0x000fe40000000a00 */
[----:B------:R-:W-:-:S04]  /*0a70*/  ISETP.NE.U32.AND P0, PT, RZ, UR4, PT ;  /* 0x00000004ff007c0c */ /* 0x000fc8000bf05070 */
[----:B------:R-:W-:-:S13]  /*0a80*/  ISETP.NE.AND.EX P0, PT, RZ, UR5, PT, P0 ;  /* 0x00000005ff007c0c */ /* 0x000fda000bf05300 */
[----:B------:R-:W-:Y:S05]  /*0a90*/  @!P0 BRA `(.L_x_8) ;  /* 0x00000000001c8947 */ /* 0x000fea0003800000 */
[----:B01----:R-:W0:Y:S02]  /*0aa0*/  LDC.64 R8, c[0x0][0x5a0] ;  /* 0x00016800ff087b82 */ /* 0x003e240000000a00 */
[----:B0-----:R-:W3:Y:S02]  /*0ab0*/  LDG.E.64 R8, desc[UR36][R8.64] ;  /* 0x0000002408087981 */ /* 0x001ee4000c1e1b00 */
[----:B---3--:R-:W-:-:S04]  /*0ac0*/  ISETP.NE.U32.AND P0, PT, R8, RZ, PT ;  /* 0x000000ff0800720c */ /* 0x008fc80003f05070 */
[----:B------:R-:W-:-:S13]  /*0ad0*/  ISETP.NE.AND.EX P0, PT, R9, RZ, PT, P0 ;  /* 0x000000ff0900720c */ /* 0x000fda0003f05300 */
[----:B------:R-:W-:Y:S05]  /*0ae0*/  @!P0 BRA `(.L_x_8) ;  /* 0x0000000000088947 */ /* 0x000fea0003800000 */
[----:B------:R0:W5:Y:S01]  /*0af0*/  LD.E R154, desc[UR36][R8.64] ;  /* 0x00000024089a7980 */ /* 0x000162000c101900 */
[----:B------:R-:W-:Y:S05]  /*0b00*/  BRA `(.L_x_9) ;  /* 0x0000000000247947 */ /* 0x000fea0003800000 */
.L_x_8:
[----:B------:R-:W-:Y:S02]  /*0b10*/  ULDC.64 UR4, c[0x0][0x590] ;  /* 0x0001640000047ab9 */ /* 0x000fe40000000a00 */
[----:B------:R-:W-:-:S04]  /*0b20*/  ISETP.NE.U32.AND P0, PT, RZ, UR4, PT ;  /* 0x00000004ff007c0c */ /* 0x000fc8000bf05070 */
[----:B------:R-:W-:-:S13]  /*0b30*/  ISETP.NE.AND.EX P0, PT, RZ, UR5, PT, P0 ;  /* 0x00000005ff007c0c */ /* 0x000fda000bf05300 */
[----:B------:R-:W-:Y:S05]  /*0b40*/  @!P0 BRA `(.L_x_10) ;  /* 0x00000000000c8947 */ /* 0x000fea0003800000 */
[----:B01----:R-:W0:Y:S02]  /*0b50*/  LDC.64 R8, c[0x0][0x590] ;  /* 0x00016400ff087b82 */ /* 0x003e240000000a00 */
[----:B0-----:R1:W5:Y:S01]  /*0b60*/  LDG.E R154, desc[UR36][R8.64] ;  /* 0x00000024089a7981 */ /* 0x001362000c1e1900 */
[----:B------:R-:W-:Y:S05]  /*0b70*/  BRA `(.L_x_9) ;  /* 0x0000000000087947 */ /* 0x000fea0003800000 */
.L_x_10:
[----:B------:R-:W-:Y:S02]  /*0b80*/  ULDC UR4, c[0x0][0x584] ;  /* 0x0001610000047ab9 */ /* 0x000fe40000000800 */
[----:B------:R-:W-:-:S07]  /*0b90*/  IMAD.U32 R154, RZ, RZ, UR4 ;  /* 0x00000004ff9a7e24 */ /* 0x000fce000f8e00ff */
.L_x_9:
[----:B------:R-:W3:Y:S01]  /*0ba0*/  LDC R2, c[0x0][0x65c] ;  /* 0x00019700ff027b82 */ /* 0x000ee20000000800 */
[----:B------:R-:W-:Y:S01]  /*0bb0*/  ULDC UR6, c[0x0][0x28c] ;  /* 0x0000a30000067ab9 */ /* 0x000fe20000000800 */
[----:B------:R-:W-:Y:S01]  /*0bc0*/  ISETP.NE.AND P0, PT, R10, 0x2, PT ;  /* 0x000000020a00780c */ /* 0x000fe20003f05270 */
[----:B------:R-:W-:Y:S01]  /*0bd0*/  UIADD3 UR6, UR6, 0x3f, URZ ;  /* 0x0000003f06067890 */ /* 0x000fe2000fffe03f */
[----:B01----:R-:W-:Y:S01]  /*0be0*/  IMAD.U32 R8, RZ, RZ, UR12 ;  /* 0x0000000cff087e24 */ /* 0x003fe2000f8e00ff */
[----:B------:R-:W-:Y:S01]  /*0bf0*/  UMOV UR38, URZ ;  /* 0x0000003f00267c82 */ /* 0x000fe20008000000 */
[----:B------:R-:W-:Y:S01]  /*0c00*/  IMAD.MOV.U32 R9, RZ, RZ, RZ ;  /* 0x000000ffff097224 */ /* 0x000fe200078e00ff */
[----:B------:R-:W-:Y:S01]  /*0c10*/  USHF.R.S32.HI UR7, URZ, 0x1f, UR6 ;  /* 0x0000001f3f077899 */ /* 0x000fe20008011406 */
[----:B------:R-:W-:Y:S01]  /*0c20*/  UMOV UR39, URZ ;  /* 0x0000003f00277c82 */ /* 0x000fe20008000000 */
[----:B------:R-:W-:Y:S02]  /*0c30*/  ULDC.64 UR8, c[0x0][0x650] ;  /* 0x0001940000087ab9 */ /* 0x000fe40000000a00 */
[----:B------:R-:W-:-:S04]  /*0c40*/  ULEA.HI UR7, UR7, UR6, URZ, 0x6 ;  /* 0x0000000607077291 */ /* 0x000fc8000f8f303f */
[----:B------:R-:W-:Y:S01]  /*0c50*/  USHF.R.S32.HI UR40, URZ, 0x6, UR7 ;  /* 0x000000063f287899 */ /* 0x000fe20008011407 */
[----:B---3--:R-:W-:-:S13]  /*0c60*/  ISETP.NE.AND P1, PT, R2, 0x1, PT ;  /* 0x000000010200780c */ /* 0x008fda0003f25270 */
[----:B------:R-:W0:Y:S01]  /*0c70*/  @P1 LDC R19, c[0x0][0x10] ;  /* 0x00000400ff131b82 */ /* 0x000e220000000800 */
[----:B------:R-:W-:Y:S02]  /*0c80*/  @P1 IMAD.MOV.U32 R7, RZ, RZ, RZ ;  /* 0x000000ffff071224 */ /* 0x000fe400078e00ff */
[----:B------:R-:W-:-:S05]  /*0c90*/  @P1 IMAD.MOV.U32 R17, RZ, RZ, RZ ;  /* 0x000000ffff111224 */ /* 0x000fca00078e00ff */
[----:B------:R-:W1:Y:S01]  /*0ca0*/  @!P1 LDC R11, c[0x0][0xc] ;  /* 0x00000300ff0b9b82 */ /* 0x000e620000000800 */
[----:B------:R-:W-:Y:S01]  /*0cb0*/  ULDC UR4, c[0x0][0xc] ;  /* 0x0000030000047ab9 */ /* 0x000fe20000000800 */
[----:B------:R-:W-:Y:S02]  /*0cc0*/  ULDC UR5, c[0x0][0x10] ;  /* 0x0000040000057ab9 */ /* 0x000fe40000000800 */
[----:B------:R-:W-:-:S04]  /*0cd0*/  UIMAD.WIDE.U32 UR4, UR4, UR5, URZ ;  /* 0x00000005040472a5 */ /* 0x000fc8000f8e003f */
[----:B------:R-:W3:Y:S01]  /*0ce0*/  LDC R2, c[0x0][0x14] ;  /* 0x00000500ff027b82 */ /* 0x000ee20000000800 */
[----:B0-----:R-:W-:-:S04]  /*0cf0*/  @P1 IMAD.WIDE.U32 R18, R19, UR12, R6 ;  /* 0x0000000c13121c25 */ /* 0x001fc8000f8e0006 */
[----:B------:R-:W-:Y:S02]  /*0d00*/  @P1 IMAD.IADD R17, R19, 0x1, R17 ;  /* 0x0000000113111824 */ /* 0x000fe400078e0211 */
[----:B-1----:R-:W-:-:S04]  /*0d10*/  @!P1 IMAD.WIDE.U32 R8, R6, R11, R8 ;  /* 0x0000000b06089225 */ /* 0x002fc800078e0008 */
[----:B------:R-:W-:Y:S02]  /*0d20*/  @!P1 IMAD.MOV.U32 R18, RZ, RZ, R8 ;  /* 0x000000ffff129224 */ /* 0x000fe400078e0008 */
[----:B------:R-:W-:Y:S02]  /*0d30*/  @!P1 IMAD.MOV.U32 R17, RZ, RZ, R9 ;  /* 0x000000ffff119224 */ /* 0x000fe400078e0009 */
[----:B---3--:R-:W-:-:S04]  /*0d40*/  IMAD.WIDE.U32 R12, R2, UR4, RZ ;  /* 0x00000004020c7c25 */ /* 0x008fc8000f8e00ff */
[----:B------:R-:W-:Y:S01]  /*0d50*/  IMAD R23, R2, UR5, RZ ;  /* 0x0000000502177c24 */ /* 0x000fe2000f8e02ff */
[----:B------:R0:W-:Y:S03]  /*0d60*/  STL.64 [R1], R12 ;  /* 0x0000000c01007387 */ /* 0x0001e60000100a00 */
[----:B------:R-:W-:Y:S01]  /*0d70*/  IMAD.IADD R23, R13, 0x1, R23 ;  /* 0x000000010d177824 */ /* 0x000fe200078e0217 */
[----:B------:R-:W-:Y:S06]  /*0d80*/  @P0 BRA `(.L_x_11) ;  /* 0x0000000000200947 */ /* 0x000fec0003800000 */
[----:B------:R-:W-:Y:S01]  /*0d90*/  UISETP.GE.U32.AND UP0, UPT, UR40, 0x5, UPT ;  /* 0x000000052800788c */ /* 0x000fe2000bf06070 */
[----:B------:R-:W-:Y:S01]  /*0da0*/  IADD3 R18, P0, R18, R12, RZ ;  /* 0x0000000c12127210 */ /* 0x000fe20007f1e0ff */
[----:B------:R-:W-:Y:S01]  /*0db0*/  UIMAD.WIDE.U32 UR4, UR40, -0x33333333, URZ ;  /* 0xcccccccd280478a5 */ /* 0x000fe2000f8e003f */
[----:B------:R-:W-:-:S03]  /*0dc0*/  UMOV UR39, URZ ;  /* 0x0000003f00277c82 */ /* 0x000fc60008000000 */
[----:B------:R-:W-:Y:S01]  /*0dd0*/  USHF.R.U32.HI UR4, URZ, 0x2, UR5 ;  /* 0x000000023f047899 */ /* 0x000fe20008011605 */
[----:B------:R-:W-:-:S03]  /*0de0*/  IMAD.X R17, R23, 0x1, R17, P0 ;  /* 0x0000000117117824 */ /* 0x000fc600000e0611 */
[----:B------:R-:W-:Y:S02]  /*0df0*/  UIMAD UR38, UR4, -0x5, UR40 ;  /* 0xfffffffb042678a4 */ /* 0x000fe4000f8e0228 */
[----:B------:R-:W-:-:S12]  /*0e00*/  @UP0 ULOP3.LUT UR39, UR4, 0x1, URZ, 0xc0, !UPT ;  /* 0x0000000104270892 */ /* 0x000fd8000f8ec03f */
.L_x_11:
[----:B------:R-:W-:Y:S01]  /*0e10*/  ISETP.GE.U32.AND P0, PT, R18, UR8, PT ;  /* 0x0000000812007c0c */ /* 0x000fe2000bf06070 */
[----:B------:R-:W-:Y:S01]  /*0e20*/  IMAD.MOV.U32 R19, RZ, RZ, -0x1 ;  /* 0xffffffffff137424 */ /* 0x000fe200078e00ff */
[----:B------:R-:W-:Y:S01]  /*0e30*/  PRMT R8, RZ, 0x7610, R8 ;  /* 0x00007610ff087816 */ /* 0x000fe20000000008 */
[----:B------:R-:W-:Y:S01]  /*0e40*/  IMAD.MOV.U32 R22, RZ, RZ, -0x1 ;  /* 0xffffffffff167424 */ /* 0x000fe200078e00ff */
[----:B------:R-:W-:Y:S01]  /*0e50*/  ISETP.GE.U32.AND.EX P0, PT, R17, UR9, PT, P0 ;  /* 0x0000000911007c0c */ /* 0x000fe2000bf06100 */
[----:B------:R-:W-:-:S12]  /*0e60*/  IMAD.MOV.U32 R2, RZ, RZ, -0x1 ;  /* 0xffffffffff027424 */ /* 0x000fd800078e00ff */
[----:B------:R-:W-:Y:S05]  /*0e70*/  @P0 BRA `(.L_x_12) ;  /* 0x00000004002c0947 */ /* 0x000fea0003800000 */
[----:B------:R-:W1:Y:S01]  /*0e80*/  LDC.64 R26, c[0x0][0x628] ;  /* 0x00018a00ff1a7b82 */ /* 0x000e620000000a00 */
[----:B------:R-:W-:Y:S02]  /*0e90*/  IMAD.MOV.U32 R8, RZ, RZ, R18 ;  /* 0x000000ffff087224 */ /* 0x000fe400078e0012 */
[----:B------:R-:W-:-:S05]  /*0ea0*/  IMAD.MOV.U32 R9, RZ, RZ, R17 ;  /* 0x000000ffff097224 */ /* 0x000fca00078e0011 */
[----:B------:R-:W3:Y:S08]  /*0eb0*/  LDC R2, c[0x0][0x630] ;  /* 0x00018c00ff027b82 */ /* 0x000ef00000000800 */
[----:B------:R-:W4:Y:S01]  /*0ec0*/  LDC.64 R28, c[0x0][0x620] ;  /* 0x00018800ff1c7b82 */ /* 0x000f220000000a00 */
[----:B-1----:R-:W-:-:S04]  /*0ed0*/  ISETP.NE.U32.AND P0, PT, R26, RZ, PT ;  /* 0x000000ff1a00720c */ /* 0x002fc80003f05070 */
[----:B------:R-:W-:-:S13]  /*0ee0*/  ISETP.NE.AND.EX P0, PT, R27, RZ, PT, P0 ;  /* 0x000000ff1b00720c */ /* 0x000fda0003f05300 */
[----:B---34-:R-:W-:Y:S05]  /*0ef0*/  @!P0 BRA `(.L_x_13) ;  /* 0x0000000000288947 */ /* 0x018fea0003800000 */
[----:B0-----:R-:W0:Y:S02]  /*0f00*/  LDC R13, c[0x0][0x634] ;  /* 0x00018d00ff0d7b82 */ /* 0x001e240000000800 */
[----:B0-----:R-:W-:-:S05]  /*0f10*/  IADD3 R13, P0, R18, R13, RZ ;  /* 0x0000000d120d7210 */ /* 0x001fca0007f1e0ff */
[----:B------:R-:W-:-:S04]  /*0f20*/  IMAD.X R15, RZ, RZ, R17, P0 ;  /* 0x000000ffff0f7224 */ /* 0x000fc800000e0611 */
[----:B------:R-:W-:-:S04]  /*0f30*/  IMAD.WIDE.U32 R8, R15, R26, RZ ;  /* 0x0000001a0f087225 */ /* 0x000fc800078e00ff */
[----:B------:R-:W-:-:S04]  /*0f40*/  IMAD.WIDE.U32 R10, P0, R13, R27, R8 ;  /* 0x0000001b0d0a7225 */ /* 0x000fc80007800008 */
[----:B------:R-:W-:-:S04]  /*0f50*/  IMAD.WIDE.U32 R8, R13, R26, RZ ;  /* 0x0000001a0d087225 */ /* 0x000fc800078e00ff */
[----:B------:R-:W-:Y:S01]  /*0f60*/  IMAD.X R13, RZ, RZ, RZ, P0 ;  /* 0x000000ffff0d7224 */ /* 0x000fe200000e06ff */
[----:B------:R-:W-:Y:S01]  /*0f70*/  IADD3 RZ, P0, R9, R10, RZ ;  /* 0x0000000a09ff7210 */ /* 0x000fe20007f1e0ff */
[----:B------:R-:W-:-:S04]  /*0f80*/  IMAD.MOV.U32 R12, RZ, RZ, R11 ;  /* 0x000000ffff0c7224 */ /* 0x000fc800078e000b */
[----:B------:R-:W-:-:S08]  /*0f90*/  IMAD.WIDE.U32.X R8, R15, R27, R12, P0 ;  /* 0x0000001b0f087225 */ /* 0x000fd000000e040c */
.L_x_13:
[----:B------:R-:W1:Y:S01]  /*0fa0*/  LDC.64 R32, c[0x0][0x640] ;  /* 0x00019000ff207b82 */ /* 0x000e620000000a00 */
[-C--:B------:R-:W-:Y:S01]  /*0fb0*/  SHF.R.U64 R30, R8, R2.reuse, R9 ;  /* 0x00000002081e7219 */ /* 0x080fe20000001209 */
[----:B------:R-:W-:Y:S01]  /*0fc0*/  IMAD.MOV.U32 R19, RZ, RZ, R17 ;  /* 0x000000ffff137224 */ /* 0x000fe200078e0011 */
[----:B------:R-:W-:Y:S02]  /*0fd0*/  SHF.R.U32.HI R2, RZ, R2, R9 ;  /* 0x00000002ff027219 */ /* 0x000fe40000011609 */
[----:B------:R-:W-:-:S03]  /*0fe0*/  IADD3 R11, P0, RZ, -R30, RZ ;  /* 0x8000001eff0b7210 */ /* 0x000fc60007f1e0ff */
[----:B------:R-:W3:Y:S02]  /*0ff0*/  LDC R10, c[0x0][0x618] ;  /* 0x00018600ff0a7b82 */ /* 0x000ee40000000800 */
[----:B------:R-:W-:-:S04]  /*1000*/  IMAD.X R9, RZ, RZ, ~R2, P0 ;  /* 0x000000ffff097224 */ /* 0x000fc800000e0e02 */
[-C--:B------:R-:W-:Y:S02]  /*1010*/  IMAD R2, R9, R28.reuse, RZ ;  /* 0x0000001c09027224 */ /* 0x080fe400078e02ff */
[----:B0-----:R-:W0:Y:S01]  /*1020*/  LDC R13, c[0x0][0x608] ;  /* 0x00018200ff0d7b82 */ /* 0x001e220000000800 */
[----:B------:R-:W-:-:S04]  /*1030*/  IMAD.WIDE.U32 R8, R11, R28, R18 ;  /* 0x0000001c0b087225 */ /* 0x000fc800078e0012 */
[----:B------:R-:W-:Y:S02]  /*1040*/  IMAD R11, R11, R29, R2 ;  /* 0x0000001d0b0b7224 */ /* 0x000fe400078e0202 */
[----:B------:R-:W-:Y:S01]  /*1050*/  IMAD.MOV.U32 R2, RZ, RZ, -0x1 ;  /* 0xffffffffff027424 */ /* 0x000fe200078e00ff */
[----:B------:R-:W4:Y:S01]  /*1060*/  LDC R31, c[0x0][0x658] ;  /* 0x00019600ff1f7b82 */ /* 0x000f220000000800 */
[----:B------:R-:W-:Y:S01]  /*1070*/  IMAD.IADD R9, R9, 0x1, R11 ;  /* 0x0000000109097824 */ /* 0x000fe200078e020b */
[----:B-1----:R-:W-:Y:S01]  /*1080*/  ISETP.NE.U32.AND P0, PT, R32, RZ, PT ;  /* 0x000000ff2000720c */ /* 0x002fe20003f05070 */
[----:B------:R-:W-:-:S03]  /*1090*/  IMAD.MOV.U32 R28, RZ, RZ, 0x1 ;  /* 0x00000001ff1c7424 */ /* 0x000fc600078e00ff */
[----:B------:R-:W-:Y:S02]  /*10a0*/  ISETP.NE.AND.EX P0, PT, R33, RZ, PT, P0 ;  /* 0x000000ff2100720c */ /* 0x000fe40003f05300 */
[----:B------:R-:W1:Y:S01]  /*10b0*/  LDC R27, c[0x0][0x600] ;  /* 0x00018000ff1b7b82 */ /* 0x000e620000000800 */
[-CC-:B---3--:R-:W-:Y:S02]  /*10c0*/  SHF.R.U64 R25, R8, R10.reuse, R9.reuse ;  /* 0x0000000a08197219 */ /* 0x188fe40000001209 */
[----:B------:R-:W-:-:S05]  /*10d0*/  SHF.R.U32.HI R8, RZ, R10, R9 ;  /* 0x0000000aff087219 */ /* 0x000fca0000011609 */
[----:B------:R-:W3:Y:S01]  /*10e0*/  LDC R22, c[0x0][0x648] ;  /* 0x00019200ff167b82 */ /* 0x000ee20000000800 */
[-CC-:B0-----:R-:W-:Y:S02]  /*10f0*/  SHF.R.U64 R34, R25, R13.reuse, R8.reuse ;  /* 0x0000000d19227219 */ /* 0x181fe40000001208 */
[----:B------:R-:W-:-:S05]  /*1100*/  SHF.R.U32.HI R8, RZ, R13, R8 ;  /* 0x0000000dff087219 */ /* 0x000fca0000011608 */
[----:B------:R-:W0:Y:S01]  /*1110*/  LDC R26, c[0x0][0x638] ;  /* 0x00018e00ff1a7b82 */ /* 0x000e220000000800 */
[-CC-:B----4-:R-:W-:Y:S02]  /*1120*/  SHF.R.U64 R36, R34, R31.reuse, R8.reuse ;  /* 0x0000001f22247219 */ /* 0x190fe40000001208 */
[-C--:B------:R-:W-:Y:S02]  /*1130*/  SHF.L.U32 R2, R2, R31.reuse, RZ ;  /* 0x0000001f02027219 */ /* 0x080fe400000006ff */
[----:B------:R-:W-:Y:S01]  /*1140*/  SHF.R.U32.HI R9, RZ, R31, R8 ;  /* 0x0000001fff097219 */ /* 0x000fe20000011608 */
[----:B------:R-:W-:Y:S01]  /*1150*/  IMAD.MOV.U32 R8, RZ, RZ, R36 ;  /* 0x000000ffff087224 */ /* 0x000fe200078e0024 */
[----:B------:R-:W-:Y:S01]  /*1160*/  LOP3.LUT R15, RZ, R2, RZ, 0x33, !PT ;  /* 0x00000002ff0f7212 */ /* 0x000fe200078e33ff */
[----:B------:R-:W4:Y:S01]  /*1170*/  LDC R29, c[0x0][0x610] ;  /* 0x00018400ff1d7b82 */ /* 0x000f220000000800 */
[----:B------:R-:W-:Y:S05]  /*1180*/  @!P0 BRA `(.L_x_14) ;  /* 0x0000000000288947 */ /* 0x000fea0003800000 */
[----:B------:R-:W2:Y:S02]  /*1190*/  LDC R13, c[0x0][0x64c] ;  /* 0x00019300ff0d7b82 */ /* 0x000ea40000000800 */
[----:B--2---:R-:W-:-:S05]  /*11a0*/  IADD3 R13, P0, R36, R13, RZ ;  /* 0x0000000d240d7210 */ /* 0x004fca0007f1e0ff */
        /* <DEDUP_REMOVED lines=8> */
.L_x_14:
[----:B---3--:R-:W-:Y:S01]  /*1230*/  SHF.R.U64 R7, R8, R22, R9 ;  /* 0x0000001608077219 */ /* 0x008fe20000001209 */
[----:B-1----:R-:W-:Y:S01]  /*1240*/  VIADD R8, R27, 0xffffffff ;  /* 0xffffffff1b087836 */ /* 0x002fe20000000000 */
[----:B------:R-:W-:Y:S01]  /*1250*/  SHF.L.U32 R2, R28, R31, RZ ;  /* 0x0000001f1c027219 */ /* 0x000fe200000006ff */
[----:B------:R-:W-:Y:S01]  /*1260*/  @P1 IMAD R20, R21, R24, R6 ;  /* 0x0000001815141224 */ /* 0x000fe200078e0206 */
[----:B------:R-:W-:Y:S01]  /*1270*/  LOP3.LUT R15, R34, R15, RZ, 0xc0, !PT ;  /* 0x0000000f220f7212 */ /* 0x000fe200078ec0ff */
[----:B------:R-:W-:Y:S01]  /*1280*/  IMAD.MOV R9, RZ, RZ, -R7 ;  /* 0x000000ffff097224 */ /* 0x000fe200078e0a07 */
[----:B------:R-:W-:Y:S01]  /*1290*/  LOP3.LUT R8, R25, R8, RZ, 0xc0, !PT ;  /* 0x0000000819087212 */ /* 0x000fe200078ec0ff */
[----:B------:R-:W-:Y:S02]  /*12a0*/  IMAD.MOV.U32 R6, RZ, RZ, 0x1 ;  /* 0x00000001ff067424 */ /* 0x000fe400078e00ff */
[----:B------:R-:W-:Y:S02]  /*12b0*/  IMAD R15, R2, R7, R15 ;  /* 0x00000007020f7224 */ /* 0x000fe400078e020f */
[----:B0-----:R-:W-:-:S02]  /*12c0*/  IMAD R2, R9, R26, R36 ;  /* 0x0000001a09027224 */ /* 0x001fc400078e0224 */
[----:B----4-:R-:W-:Y:S02]  /*12d0*/  IMAD R19, R15, R29, R20 ;  /* 0x0000001d0f137224 */ /* 0x010fe400078e0214 */
[--C-:B------:R-:W-:Y:S01]  /*12e0*/  IMAD R2, R2, R27, R8.reuse ;  /* 0x0000001b02027224 */ /* 0x100fe200078e0208 */
[----:B------:R-:W-:-:S04]  /*12f0*/  PRMT R8, R6, 0x7610, R8 ;  /* 0x0000761006087816 */ /* 0x000fc80000000008 */
[----:B------:R-:W-:Y:S02]  /*1300*/  SEL R22, R2, R19, !P1 ;  /* 0x0000001302167207 */ /* 0x000fe40004800000 */
[----:B------:R-:W-:Y:S01]  /*1310*/  SEL R19, R19, R2, !P1 ;  /* 0x0000000213137207 */ /* 0x000fe20004800000 */
[----:B------:R-:W-:-:S07]  /*1320*/  IMAD.MOV.U32 R2, RZ, RZ, R30 ;  /* 0x000000ffff027224 */ /* 0x000fce00078e001e */
.L_x_12:
[----:B------:R-:W-:Y:S05]  /*1330*/  @!P3 BRA `(.L_x_15) ;  /* 0x00000000000cb947 */ /* 0x000fea0003800000 */
[----:B------:R-:W-:Y:S01]  /*1340*/  UCGABAR_WAIT ;  /* 0x0000000000007dc7 */ /* 0x000fe20008000000 */
[----:B------:R-:W-:Y:S01]  /*1350*/  CCTL.IVALL ;  /* 0x00000000ff00798f */ /* 0x000fe20002000000 */
[----:B------:R-:W-:Y:S05]  /*1360*/  BRA `(.L_x_16) ;  /* 0x0000000000047947 */ /* 0x000fea0003800000 */
.L_x_15:
[----:B------:R-:W-:Y:S06]  /*1370*/  BAR.SYNC.DEFER_BLOCKING 0x0 ;  /* 0x0000000000007b1d */ /* 0x000fec0000010000 */
.L_x_16:
[----:B------:R-:W-:Y:S05]  /*1380*/  @!P2 BRA `(.L_x_17) ;  /* 0x00000090008ca947 */ /* 0x000fea0003800000 */
[----:B------:R-:W-:-:S13]  /*1390*/  ISETP.GT.U32.AND P0, PT, R35, 0x1, PT ;  /* 0x000000012300780c */ /* 0x000fda0003f04070 */
[----:B------:R-:W-:Y:S05]  /*13a0*/  @P0 EXIT ;  /* 0x000000000000094d */ /* 0x000fea0003800000 */
.L_x_18:
[----:B------:R-:W-:-:S08]  /*13b0*/  NOP ;  /* 0x0000000000007918 */ /* 0x000fd00000000000 */
[----:B------:R-:W1:Y:S02]  /*13c0*/  USETMAXREG.TRY_ALLOC.CTAPOOL UP0, 0xe8 ;  /* 0x000000e8000079c8 */ /* 0x000e640008000600 */
[----:B-1----:R-:W-:-:S13]  /*13d0*/  PLOP3.LUT P0, PT, PT, PT, UP0, 0x80, 0x0 ;  /* 0x000000000000781c */ /* 0x002fda0003f0f008 */
[----:B------:R-:W-:Y:S05]  /*13e0*/  @!P0 BRA `(.L_x_18) ;  /* 0xfffffffc00f08947 */ /* 0x000fea000383ffff */
[----:B------:R-:W-:-:S13]  /*13f0*/  LOP3.LUT P0, RZ, R8, 0xff, RZ, 0xc0, !PT ;  /* 0x000000ff08ff7812 */ /* 0x000fda000780c0ff */
[----:B------:R-:W-:Y:S05]  /*1400*/  @!P0 EXIT ;  /* 0x000000000000894d */ /* 0x000fea0003800000 */
[----:B------:R-:W1:Y:S01]  /*1410*/  S2UR UR4, SR_CgaCtaId ;  /* 0x00000000000479c3 */ /* 0x000e620000008800 */
[----:B--2---:R-:W-:Y:S01]  /*1420*/  VIADD R0, R0, 0xffffffff ;  /* 0xffffffff00007836 */ /* 0x004fe20000000000 */
[CC--:B------:R-:W-:Y:S01]  /*1430*/  LEA.HI R4, R14.reuse, R3.reuse, RZ, 0x2 ;  /* 0x000000030e047211 */ /* 0x0c0fe200078f10ff */
[----:B------:R-:W-:Y:S01]  /*1440*/  UMOV UR41, 0x400 ;  /* 0x0000040000297882 */ /* 0x000fe20000000000 */
[----:B------:R-:W-:Y:S01]  /*1450*/  LEA.HI R14, R14, R3, RZ, 0x5 ;  /* 0x000000030e0e7211 */ /* 0x000fe200078f28ff */
[----:B------:R-:W-:Y:S01]  /*1460*/  UISETP.LT.AND UP0, UPT, UR40, 0x1, UPT ;  /* 0x000000012800788c */ /* 0x000fe2000bf01270 */
[----:B------:R-:W-:Y:S01]  /*1470*/  R2UR UR42, R0 ;  /* 0x00000000002a72ca */ /* 0x000fe200000e0000 */
[----:B------:R-:W-:Y:S01]  /*1480*/  USHF.L.U32 UR44, UR40, 0x1, URZ ;  /* 0x00000001282c7899 */ /* 0x000fe2000800063f */
[--C-:B------:R-:W-:Y:S01]  /*1490*/  SHF.R.S32.HI R156, RZ, 0x2, R4.reuse ;  /* 0x00000002ff9c7819 */ /* 0x100fe20000011404 */
[----:B------:R-:W-:Y:S01]  /*14a0*/  USEL UR43, UR40, 0x1, UP0 ;  /* 0x00000001282b7887 */ /* 0x000fe20008000000 */
[----:B------:R-:W-:-:S02]  /*14b0*/  SHF.R.S32.HI R5, RZ, 0x1f, R4 ;  /* 0x0000001fff057819 */ /* 0x000fc40000011404 */
[----:B------:R-:W-:Y:S01]  /*14c0*/  LOP3.LUT R158, R4, 0xfffffffc, RZ, 0xc0, !PT ;  /* 0xfffffffc049e7812 */ /* 0x000fe200078ec0ff */
[----:B------:R-:W-:Y:S01]  /*14d0*/  UIADD3 UR43, -UR43, UR40, URZ ;  /* 0x000000282b2b7290 */ /* 0x000fe2000fffe13f */
[----:B------:R-:W-:Y:S02]  /*14e0*/  LEA.HI R5, R5, R156, RZ, 0x3 ;  /* 0x0000009c05057211 */ /* 0x000fe400078f18ff */
[----:B------:R-:W-:Y:S01]  /*14f0*/  ISETP.NE.AND P0, PT, R0, RZ, PT ;  /* 0x000000ff0000720c */ /* 0x000fe20003f05270 */
[----:B------:R-:W-:Y:S01]  /*1500*/  IMAD.IADD R158, R3, 0x1, -R158 ;  /* 0x00000001039e7824 */ /* 0x000fe200078e0a9e */
[----:B------:R-:W-:Y:S01]  /*1510*/  LOP3.LUT R5, R5, 0xfffffff8, RZ, 0xc0, !PT ;  /* 0xfffffff805057812 */ /* 0x000fe200078ec0ff */
[----:B------:R-:W-:Y:S01]  /*1520*/  USHF.L.U32 UR42, UR42, 0x3, URZ ;  /* 0x000000032a2a7899 */ /* 0x000fe2000800063f */
[----:B------:R-:W-:Y:S02]  /*1530*/  LOP3.LUT R174, R16, 0x1, RZ, 0xfc, !PT ;  /* 0x0000000110ae7812 */ /* 0x000fe400078efcff */
[----:B------:R-:W-:Y:S01]  /*1540*/  SEL R175, RZ, 0x1, P0 ;  /* 0x00000001ffaf7807 */ /* 0x000fe20000000000 */
[----:B------:R-:W-:Y:S01]  /*1550*/  IMAD.IADD R156, R156, 0x1, -R5 ;  /* 0x000000019c9c7824 */ /* 0x000fe200078e0a05 */
[----:B-1----:R-:W-:Y:S01]  /*1560*/  ULEA UR41, UR4, UR41, 0x18 ;  /* 0x0000002904297291 */ /* 0x002fe2000f8ec03f */
[----:B------:R-:W-:Y:S01]  /*1570*/  SHF.R.S32.HI R5, RZ, 0x5, R14 ;  /* 0x00000005ff057819 */ /* 0x000fe2000001140e */
[----:B------:R-:W-:Y:S01]  /*1580*/  IMAD.U32 R160, RZ, RZ, UR42 ;  /* 0x0000002affa07e24 */ /* 0x000fe2000f8e00ff */
[----:B------:R-:W-:Y:S01]  /*1590*/  ULDC UR4, c[0x0][0x284] ;  /* 0x0000a10000047ab9 */ /* 0x000fe20000000800 */
[----:B------:R-:W-:Y:S01]  /*15a0*/  UIADD3 UR45, UR41, 0x60, URZ ;  /* 0x00000060292d7890 */ /* 0x000fe2000fffe03f */
[--C-:B------:R-:W-:Y:S01]  /*15b0*/  SHF.R.S32.HI R157, RZ, 0x1f, R156.reuse ;  /* 0x0000001fff9d7819 */ /* 0x100fe2000001149c */
[----:B------:R-:W-:Y:S01]  /*15c0*/  IMAD R163, R5, -0x10, -R156 ;  /* 0xfffffff005a37824 */ /* 0x000fe200078e0a9c */
[----:B------:R-:W-:-:S02]  /*15d0*/  LOP3.LUT R162, R160, 0x8, RZ, 0xc0, !PT ;  /* 0x00000008a0a27812 */ /* 0x000fc400078ec0ff */
[----:B------:R-:W-:Y:S01]  /*15e0*/  LOP3.LUT R160, R160, 0x8, RZ, 0xc, !PT ;  /* 0x00000008a0a07812 */ /* 0x000fe200078e0cff */
[----:B------:R-:W-:Y:S01]  /*15f0*/  IMAD.U32 R159, RZ, RZ, UR45 ;  /* 0x0000002dff9f7e24 */ /* 0x000fe2000f8e00ff */
[----:B------:R-:W-:Y:S01]  /*1600*/  LOP3.LUT R162, R162, 0x18, RZ, 0x3c, !PT ;  /* 0x00000018a2a27812 */ /* 0x000fe200078e3cff */
[----:B------:R-:W-:-:S04]  /*1610*/  IMAD.WIDE R156, R5, 0x10, R156 ;  /* 0x00000010059c7825 */ /* 0x000fc800078e029c */
[----:B------:R-:W-:Y:S02]  /*1620*/  VIADD R161, R159, UR42 ;  /* 0x0000002a9fa17c36 */ /* 0x000fe40008000000 */
[----:B------:R-:W-:-:S07]  /*1630*/  VIADD R163, R163, UR4 ;  /* 0x00000004a3a37c36 */ /* 0x000fce0008000000 */
.L_x_294:
[----:B------:R-:W-:Y:S01]  /*1640*/  SHF.L.U32 R0, R175, 0x1f, RZ ;  /* 0x0000001faf007819 */ /* 0x000fe200000006ff */
[----:B------:R-:W-:Y:S02]  /*1650*/  ULDC UR4, c[0x0][0x28c] ;  /* 0x0000a30000047ab9 */ /* 0x000fe40000000800 */
[----:B------:R-:W-:Y:S01]  /*1660*/  ISETP.LT.AND P1, PT, RZ, UR4, PT ;  /* 0x00000004ff007c0c */ /* 0x000fe2000bf21270 */
[----:B------:R-:W1:Y:S02]  /*1670*/  SYNCS.PHASECHK.TRANS64.TRYWAIT P0, [R159+UR42], R0 ;  /* 0x000000009f0075a7 */ /* 0x000e64000800016a */
[----:B-1-34-:R-:W-:Y:S10]  /*1680*/  @!P0 BRA `(.L_x_19) ;  /* 0x000000a000048947 */ /* 0x01aff40003800000 */
.L_x_317:
[----:B------:R-:W-:Y:S05]  /*1690*/  @P1 BRA `(.L_x_20) ;  /* 0x0000000000401947 */ /* 0x000fea0003800000 */
[----:B-1----:R-:W-:Y:S01]  /*16a0*/  MOV R0, 0x0 ;  /* 0x0000000000007802 */ /* 0x002fe20000000f00 */
[----:B------:R-:W-:Y:S01]  /*16b0*/  ULDC.64 UR4, c[0x4][0x68] ;  /* 0x01001a0000047ab9 */ /* 0x000fe20000000a00 */
[----:B------:R-:W-:Y:S01]  /*16c0*/  ULDC.64 UR6, c[0x4][0x8] ;  /* 0x0100020000067ab9 */ /* 0x000fe20000000a00 */
[----:B------:R-:W-:Y:S01]  /*16d0*/  IMAD.U32 R4, RZ, RZ, UR4 ;  /* 0x00000004ff047e24 */ /* 0x000fe2000f8e00ff */
[----:B------:R1:W2:Y:S01]  /*16e0*/  LDC.64 R14, c[0x4][R0] ;  /* 0x01000000000e7b82 */ /* 0x0002a20000000a00 */
[----:B------:R-:W-:Y:S01]  /*16f0*/  IMAD.U32 R5, RZ, RZ, UR5 ;  /* 0x00000005ff057e24 */ /* 0x000fe2000f8e00ff */
[----:B------:R-:W-:Y:S01]  /*1700*/  ULDC.64 UR4, c[0x4][0x70] ;  /* 0x01001c0000047ab9 */ /* 0x000fe20000000a00 */
[----:B------:R-:W-:Y:S02]  /*1710*/  IMAD.U32 R10, RZ, RZ, UR6 ;  /* 0x00000006ff0a7e24 */ /* 0x000fe4000f8e00ff */
[----:B------:R-:W-:Y:S02]  /*1720*/  IMAD.U32 R6, RZ, RZ, UR4 ;  /* 0x00000004ff067e24 */ /* 0x000fe4000f8e00ff */
[----:B------:R-:W-:-:S02]  /*1730*/  IMAD.U32 R7, RZ, RZ, UR5 ;  /* 0x00000005ff077e24 */ /* 0x000fc4000f8e00ff */
[----:B------:R-:W-:Y:S02]  /*1740*/  IMAD.U32 R11, RZ, RZ, UR7 ;  /* 0x00000007ff0b7e24 */ /* 0x000fe4000f8e00ff */
[----:B------:R-:W-:Y:S02]  /*1750*/  IMAD.MOV.U32 R8, RZ, RZ, 0x1e1 ;  /* 0x000001e1ff087424 */ /* 0x000fe400078e00ff */
[----:B0-----:R-:W-:Y:S02]  /*1760*/  IMAD.MOV.U32 R12, RZ, RZ, 0x1 ;  /* 0x00000001ff0c7424 */ /* 0x001fe400078e00ff */
[----:B-1----:R-:W-:-:S07]  /*1770*/  IMAD.MOV.U32 R13, RZ, RZ, RZ ;  /* 0x000000ffff0d7224 */ /* 0x002fce00078e00ff */
[----:B------:R-:W-:-:S07]  /*1780*/  LEPC R20, `(.L_x_20) ;  /* 0x000000001014794e */ /* 0x000fce0000000000 */
[----:B--2--5:R-:W-:Y:S05]  /*1790*/  CALL.ABS.NOINC R14 ;  /* 0x000000000e007343 */ /* 0x024fea0003c00000 */
.L_x_20:
[----:B------:R-:W-:-:S13]  /*17a0*/  ISETP.NE.AND P0, PT, R174, 0x3, PT ;  /* 0x00000003ae00780c */ /* 0x000fda0003f05270 */
[----:B------:R-:W-:Y:S05]  /*17b0*/  @!P0 BRA `(.L_x_21) ;  /* 0x0000000000048947 */ /* 0x000fea0003800000 */
[----:B------:R-:W-:Y:S01]  /*17c0*/  BPT.TRAP 0x1 ;  /* 0x000000040000795c */ /* 0x000fe20000300000 */
.L_x_21:
[----:B------:R-:W-:Y:S02]  /*17d0*/  IMAD.U32 R3, RZ, RZ, UR38 ;  /* 0x00000026ff037e24 */ /* 0x000fe4000f8e00ff */
[----:B-1----:R-:W-:-:S03]  /*17e0*/  IMAD.U32 R0, RZ, RZ, UR39 ;  /* 0x00000027ff007e24 */ /* 0x002fc6000f8e00ff */
[----:B------:R-:W-:Y:S02]  /*17f0*/  LEA R3, R3, UR41, 0x3 ;  /* 0x0000002903037c11 */ /* 0x000fe4000f8e18ff */
[----:B------:R-:W-:-:S04]  /*1800*/  SHF.L.U32 R0, R0, 0x1f, RZ ;  /* 0x0000001f00007819 */ /* 0x000fc800000006ff */
[----:B------:R1:W2:Y:S01]  /*1810*/  SYNCS.PHASECHK.TRANS64.TRYWAIT P1, [R3+URZ], R0 ;  /* 0x00000000030075a7 */ /* 0x0002a2000802017f */
[----:B------:R-:W-:Y:S05]  /*1820*/  @!P0 BRA `(.L_x_22) ;  /* 0x0000000000048947 */ /* 0x000fea0003800000 */
[----:B------:R-:W-:Y:S01]  /*1830*/  BPT.TRAP 0x1 ;  /* 0x000000040000795c */ /* 0x000fe20000300000 */
.L_x_22:
[----:B------:R-:W-:-:S05]  /*1840*/  IMAD.U32 R4, RZ, RZ, UR43 ;  /* 0x0000002bff047e24 */ /* 0x000fca000f8e00ff */
[----:B------:R-:W-:Y:S01]  /*1850*/  ISETP.GE.AND P2, PT, R4, 0x1, PT ;  /* 0x000000010400780c */ /* 0x000fe20003f46270 */
[----:B--2---:R-:W-:-:S12]  /*1860*/  @P1 BRA `(.L_x_23) ;  /* 0x0000000000081947 */ /* 0x004fd80003800000 */
[----:B------:R-:W2:Y:S02]  /*1870*/  SYNCS.PHASECHK.TRANS64.TRYWAIT P1, [R3+URZ], R0 ;  /* 0x00000000030075a7 */ /* 0x000ea4000802017f */
[----:B--2---:R-:W-:Y:S05]  /*1880*/  @!P1 BRA `(.L_x_24) ;  /* 0x0000009c00989947 */ /* 0x004fea0003800000 */
.L_x_23:
[----:B------:R-:W-:Y:S05]  /*1890*/  WARPSYNC.ALL ;  /* 0x0000000000007948 */ /* 0x000fea0003800000 */
[----:B------:R-:W-:Y:S01]  /*18a0*/  UIADD3 UR4, UR41, 0x180, URZ ;  /* 0x0000018029047890 */ /* 0x000fe2000fffe03f */
[----:B------:R-:W-:Y:S01]  /*18b0*/  WARPGROUP.ARRIVE ;  /* 0x00000000000079c5 */ /* 0x000fe20000000000 */
[----:B------:R-:W-:Y:S02]  /*18c0*/  UIADD3 UR5, UR41, 0xa180, URZ ;  /* 0x0000a18029057890 */ /* 0x000fe4000fffe03f */
[----:B------:R-:W-:Y:S02]  /*18d0*/  USHF.R.U32.HI UR4, URZ, 0x4, UR4 ;  /* 0x000000043f047899 */ /* 0x000fe40008011604 */
[----:B------:R-:W-:-:S02]  /*18e0*/  USHF.R.U32.HI UR5, URZ, 0x4, UR5 ;  /* 0x000000043f057899 */ /* 0x000fc40008011605 */
[----:B------:R-:W-:Y:S02]  /*18f0*/  ULOP3.LUT UR4, UR4, 0x3fff, URZ, 0xc0, !UPT ;  /* 0x00003fff04047892 */ /* 0x000fe4000f8ec03f */
[----:B------:R-:W-:Y:S02]  /*1900*/  ULOP3.LUT UR5, UR5, 0x3fff, URZ, 0xc0, !UPT ;  /* 0x00003fff05057892 */ /* 0x000fe4000f8ec03f */
[----:B------:R-:W-:Y:S02]  /*1910*/  ULOP3.LUT UR8, UR4, 0x10000, URZ, 0xfc, !UPT ;  /* 0x0001000004087892 */ /* 0x000fe4000f8efc3f */
[----:B------:R-:W-:Y:S02]  /*1920*/  ULOP3.LUT UR9, UR5, 0x10000, URZ, 0xfc, !UPT ;  /* 0x0001000005097892 */ /* 0x000fe4000f8efc3f */
[----:B------:R-:W-:Y:S02]  /*1930*/  ULEA UR10, UR38, UR8, 0x9 ;  /* 0x00000008260a7291 */ /* 0x000fe4000f8e483f */
[----:B------:R-:W-:Y:S01]  /*1940*/  ULEA UR11, UR38, UR9, 0xb ;  /* 0x00000009260b7291 */ /* 0x000fe2000f8e583f */
[----:B------:R-:W-:Y:S01]  /*1950*/  UMOV UR5, 0x40000040 ;  /* 0x4000004000057882 */ /* 0x000fe20000000000 */
[----:B------:R-:W-:-:S03]  /*1960*/  UMOV UR7, 0x40000040 ;  /* 0x4000004000077882 */ /* 0x000fc60000000000 */
[----:B------:R-:W-:Y:S02]  /*1970*/  UMOV UR4, UR10 ;  /* 0x0000000a00047c82 */ /* 0x000fe40008000000 */
[----:B------:R-:W-:Y:S02]  /*1980*/  UMOV UR6, UR11 ;  /* 0x0000000b00067c82 */ /* 0x000fe40008000000 */
[----:B------:R-:W-:Y:S01]  /*1990*/  HGMMA.64x256x16.F32 R24, gdesc[UR4], RZ, !UPT, gsb0 ;  /* 0x03e00000041879f0 */ /* 0x000fe2000c0008ff */
[----:B------:R-:W-:Y:S02]  /*19a0*/  UIADD3 UR4, UR10, 0x2, URZ ;  /* 0x000000020a047890 */ /* 0x000fe4000fffe03f */
[----:B------:R-:W-:Y:S01]  /*19b0*/  UIADD3 UR6, UR11, 0x2, URZ ;  /* 0x000000020b067890 */ /* 0x000fe2000fffe03f */
[----:B------:R-:W-:Y:S01]  /*19c0*/  UMOV UR5, 0x40000040 ;  /* 0x4000004000057882 */ /* 0x000fe20000000000 */
[----:B------:R-:W-:Y:S01]  /*19d0*/  UMOV UR7, 0x40000040 ;  /* 0x4000004000077882 */ /* 0x000fe20000000000 */
[----:B------:R-:W-:-:S02]  /*19e0*/  WARPGROUP.DEPBAR.LE gsb0, 0x0 ;  /* 0x00008000000079c5 */ /* 0x000fc40000010000 */
[----:B------:R-:W-:-:S15]  /*19f0*/  WARPGROUP.ARRIVE ;  /* 0x00000000000079c5 */ /* 0x000fde0000000000 */
[----:B------:R-:W-:-:S05]  /*1a00*/  NOP ;  /* 0x0000000000007918 */ /* 0x000fca0000000000 */
[----:B------:R-:W-:Y:S01]  /*1a10*/  HGMMA.64x256x16.F32 R24, gdesc[UR4], R24, gsb0 ;  /* 0x03e00000041879f0 */ /* 0x000fe20008000818 */
[----:B------:R-:W-:Y:S02]  /*1a20*/  UIADD3 UR4, UR10, 0x4, URZ ;  /* 0x000000040a047890 */ /* 0x000fe4000fffe03f */
[----:B------:R-:W-:Y:S01]  /*1a30*/  UIADD3 UR6, UR11, 0x4, URZ ;  /* 0x000000040b067890 */ /* 0x000fe2000fffe03f */
[----:B------:R-:W-:Y:S01]  /*1a40*/  UMOV UR5, 0x40000040 ;  /* 0x4000004000057882 */ /* 0x000fe20000000000 */
[----:B------:R-:W-:Y:S01]  /*1a50*/  UMOV UR7, 0x40000040 ;  /* 0x4000004000077882 */ /* 0x000fe20000000000 */
[----:B------:R-:W-:Y:S02]  /*1a60*/  WARPGROUP.DEPBAR.LE gsb0, 0x0 ;  /* 0x00008000000079c5 */ /* 0x000fe40000010000 */
        /* <DEDUP_REMOVED lines=10> */
[----:B------:R-:W-:Y:S03]  /*1b10*/  HGMMA.64x256x16.F32 R24, gdesc[UR4], R24, gsb0 ;  /* 0x03e00000041879f0 */ /* 0x000fe60008000818 */
[----:B------:R-:W-:Y:S02]  /*1b20*/  WARPGROUP.DEPBAR.LE gsb0, 0x0 ;  /* 0x00008000000079c5 */ /* 0x000fe40000010000 */
[----:B------:R-:W-:Y:S05]  /*1b30*/  @!P2 BRA `(.L_x_25) ;  /* 0x000000040020a947 */ /* 0x000fea0003800000 */
[----:B------:R-:W-:Y:S01]  /*1b40*/  UIADD3 UR4, UR38, 0x1, URZ ;  /* 0x0000000126047890 */ /* 0x000fe2000fffe03f */
[----:B-12---:R-:W-:Y:S02]  /*1b50*/  IMAD.U32 R0, RZ, RZ, UR43 ;  /* 0x0000002bff007e24 */ /* 0x006fe4000f8e00ff */
[----:B------:R-:W-:Y:S01]  /*1b60*/  IMAD.U32 R3, RZ, RZ, UR38 ;  /* 0x00000026ff037e24 */ /* 0x000fe2000f8e00ff */
[----:B------:R-:W-:-:S04]  /*1b70*/  UISETP.NE.AND UP0, UPT, UR4, 0x5, UPT ;  /* 0x000000050400788c */ /* 0x000fc8000bf05270 */
[----:B------:R-:W-:Y:S02]  /*1b80*/  USEL UR5, URZ, 0x1, UP0 ;  /* 0x000000013f057887 */ /* 0x000fe40008000000 */
[----:B------:R-:W-:Y:S02]  /*1b90*/  USEL UR10, UR4, URZ, UP0 ;  /* 0x0000003f040a7287 */ /* 0x000fe40008000000 */
[----:B------:R-:W-:-:S06]  /*1ba0*/  ULOP3.LUT UR5, UR39, UR5, URZ, 0x3c, !UPT ;  /* 0x0000000527057292 */ /* 0x000fcc000f8e3c3f */
[----:B------:R-:W-:-:S07]  /*1bb0*/  IMAD.U32 R6, RZ, RZ, UR5 ;  /* 0x00000005ff067e24 */ /* 0x000fce000f8e00ff */
.L_x_32:
[----:B------:R-:W-:Y:S05]  /*1bc0*/  @!P0 BRA `(.L_x_26) ;  /* 0x0000000000048947 */ /* 0x000fea0003800000 */
[----:B------:R-:W-:Y:S01]  /*1bd0*/  BPT.TRAP 0x1 ;  /* 0x000000040000795c */ /* 0x000fe20000300000 */
.L_x_26:
[----:B------:R-:W-:Y:S01]  /*1be0*/  ULEA UR4, UR10, UR41, 0x3 ;  /* 0x000000290a047291 */ /* 0x000fe2000f8e183f */
[----:B------:R-:W-:-:S08]  /*1bf0*/  SHF.L.U32 R4, R6, 0x1f, RZ ;  /* 0x0000001f06047819 */ /* 0x000fd000000006ff */
[----:B------:R1:W2:Y:S01]  /*1c00*/  SYNCS.PHASECHK.TRANS64.TRYWAIT P1, [UR4], R4 ;  /* 0x00000004ff0075a7 */ /* 0x0002a20008020144 */
[----:B------:R-:W-:Y:S05]  /*1c10*/  @!P0 BRA `(.L_x_27) ;  /* 0x0000000000048947 */ /* 0x000fea0003800000 */
[----:B------:R-:W-:Y:S01]  /*1c20*/  BPT.TRAP 0x1 ;  /* 0x000000040000795c */ /* 0x000fe20000300000 */
.L_x_27:
[----:B--2---:R-:W-:Y:S05]  /*1c30*/  @P1 BRA `(.L_x_28) ;  /* 0x0000000000081947 */ /* 0x004fea0003800000 */
[----:B------:R-:W2:Y:S02]  /*1c40*/  SYNCS.PHASECHK.TRANS64.TRYWAIT P1, [UR4], R4 ;  /* 0x00000004ff0075a7 */ /* 0x000ea40008020144 */
[----:B--2---:R-:W-:Y:S05]  /*1c50*/  @!P1 BRA `(.L_x_29) ;  /* 0x0000009800b89947 */ /* 0x004fea0003800000 */
.L_x_28:
[----:B------:R-:W-:Y:S01]  /*1c60*/  ULEA UR11, UR10, UR8, 0x9 ;  /* 0x000000080a0b7291 */ /* 0x000fe2000f8e483f */
[----:B------:R-:W-:Y:S01]  /*1c70*/  WARPGROUP.ARRIVE ;  /* 0x00000000000079c5 */ /* 0x000fe20000000000 */
[----:B------:R-:W-:Y:S01]  /*1c80*/  ULEA UR12, UR10, UR9, 0xb ;  /* 0x000000090a0c7291 */ /* 0x000fe2000f8e583f */
[----:B------:R-:W-:Y:S01]  /*1c90*/  UMOV UR5, 0x40000040 ;  /* 0x4000004000057882 */ /* 0x000fe20000000000 */
[----:B------:R-:W-:-:S03]  /*1ca0*/  UMOV UR7, 0x40000040 ;  /* 0x4000004000077882 */ /* 0x000fc60000000000 */
[----:B------:R-:W-:Y:S02]  /*1cb0*/  UMOV UR4, UR11 ;  /* 0x0000000b00047c82 */ /* 0x000fe40008000000 */
[----:B------:R-:W-:Y:S02]  /*1cc0*/  UMOV UR6, UR12 ;  /* 0x0000000c00067c82 */ /* 0x000fe40008000000 */
[----:B------:R-:W-:Y:S01]  /*1cd0*/  HGMMA.64x256x16.F32 R24, gdesc[UR4], R24, gsb0 ;  /* 0x03e00000041879f0 */ /* 0x000fe20008000818 */
        /* <DEDUP_REMOVED lines=26> */
[----:B------:R-:W-:Y:S01]  /*1e80*/  BPT.TRAP 0x1 ;  /* 0x000000040000795c */ /* 0x000fe20000300000 */
.L_x_30:
[----:B------:R-:W-:-:S13]  /*1e90*/  ISETP.NE.AND P1, PT, R155, RZ, PT ;  /* 0x000000ff9b00720c */ /* 0x000fda0003f25270 */
[----:B-12---:R-:W-:-:S05]  /*1ea0*/  @P1 LEA R4, R3, UR41, 0x3 ;  /* 0x0000002903041c11 */ /* 0x006fca000f8e18ff */
[----:B------:R-:W-:-:S05]  /*1eb0*/  @P1 VIADD R5, R4, 0x28 ;  /* 0x0000002804051836 */ /* 0x000fca0000000000 */
[----:B------:R-:W-:-:S04]  /*1ec0*/  @P1 PRMT R5, R152, 0x654, R5 ;  /* 0x0000065498051816 */ /* 0x000fc80000000005 */
[----:B------:R1:W-:Y:S01]  /*1ed0*/  @P1 SYNCS.ARRIVE.TRANS64.RED.A1T0 RZ, [R5+URZ], RZ ;  /* 0x000000ff05ff19a7 */ /* 0x0003e2000810043f */
[----:B------:R-:W-:-:S13]  /*1ee0*/  ISETP.GT.U32.AND P1, PT, R16, 0x1, PT ;  /* 0x000000011000780c */ /* 0x000fda0003f24070 */
[----:B-1----:R-:W-:Y:S05]  /*1ef0*/  @P1 BRA `(.L_x_31) ;  /* 0x0000000000041947 */ /* 0x002fea0003800000 */
[----:B------:R-:W-:Y:S01]  /*1f00*/  BPT.TRAP 0x1 ;  /* 0x000000040000795c */ /* 0x000fe20000300000 */
.L_x_31:
[----:B------:R-:W-:Y:S01]  /*1f10*/  UIADD3 UR10, UR10, 0x1, URZ ;  /* 0x000000010a0a7890 */ /* 0x000fe2000fffe03f */
[C---:B------:R-:W-:Y:S01]  /*1f20*/  ISETP.GT.AND P2, PT, R0.reuse, 0x1, PT ;  /* 0x000000010000780c */ /* 0x040fe20003f44270 */
[----:B------:R-:W-:Y:S02]  /*1f30*/  VIADD R3, R3, 0x1 ;  /* 0x0000000103037836 */ /* 0x000fe40000000000 */
[----:B------:R-:W-:Y:S01]  /*1f40*/  UISETP.NE.AND UP0, UPT, UR10, 0x5, UPT ;  /* 0x000000050a00788c */ /* 0x000fe2000bf05270 */
[----:B------:R-:W-:Y:S02]  /*1f50*/  VIADD R0, R0, 0xffffffff ;  /* 0xffffffff00007836 */ /* 0x000fe40000000000 */
[C---:B------:R-:W-:Y:S01]  /*1f60*/  ISETP.NE.AND P1, PT, R3.reuse, 0x5, PT ;  /* 0x000000050300780c */ /* 0x040fe20003f25270 */
[----:B------:R-:W-:Y:S02]  /*1f70*/  USEL UR4, URZ, 0x1, UP0 ;  /* 0x000000013f047887 */ /* 0x000fe40008000000 */
[----:B------:R-:W-:Y:S01]  /*1f80*/  USEL UR10, UR10, URZ, UP0 ;  /* 0x0000003f0a0a7287 */ /* 0x000fe20008000000 */
[----:B------:R-:W-:-:S03]  /*1f90*/  SEL R3, R3, RZ, P1 ;  /* 0x000000ff03037207 */ /* 0x000fc60000800000 */
[----:B------:R-:W-:Y:S01]  /*1fa0*/  LOP3.LUT R6, R6, UR4, RZ, 0x3c, !PT ;  /* 0x0000000406067c12 */ /* 0x000fe2000f8e3cff */
[----:B------:R-:W-:Y:S07]  /*1fb0*/  @P2 BRA `(.L_x_32) ;  /* 0xfffffffc00002947 */ /* 0x000fee000383ffff */
.L_x_25:
[----:B-12---:R-:W1:Y:S01]  /*1fc0*/  LDC R0, c[0x0][0x28c] ;  /* 0x0000a300ff007b82 */ /* 0x006e620000000800 */
[----:B------:R2:W-:Y:S01]  /*1fd0*/  SYNCS.ARRIVE.TRANS64.A1T0 RZ, [R160+UR45], RZ ;  /* 0x000000ffa0ff79a7 */ /* 0x0005e2000810002d */
[----:B-1----:R-:W-:-:S13]  /*1fe0*/  ISETP.GE.AND P1, PT, R0, 0x1, PT ;  /* 0x000000010000780c */ /* 0x002fda0003f26270 */
[----:B--2---:R-:W-:Y:S05]  /*1ff0*/  @!P1 BRA `(.L_x_33) ;  /* 0x0000000000449947 */ /* 0x004fea0003800000 */
[----:B------:R-:W-:Y:S05]  /*2000*/  @!P0 BRA `(.L_x_34) ;  /* 0x0000000000048947 */ /* 0x000fea0003800000 */
[----:B------:R-:W-:Y:S01]  /*2010*/  BPT.TRAP 0x1 ;  /* 0x000000040000795c */ /* 0x000fe20000300000 */
.L_x_34:
[----:B------:R-:W-:-:S13]  /*2020*/  ISETP.NE.AND P0, PT, R155, RZ, PT ;  /* 0x000000ff9b00720c */ /* 0x000fda0003f05270 */
[----:B------:R-:W-:-:S05]  /*2030*/  VOTEU.ANY UP0, P0 ;  /* 0x00000000003f7886 */ /* 0x000fca0000000100 */
[----:B------:R-:W-:-:S06]  /*2040*/  @UP0 UIADD3 UR4, UR43, UR38, URZ ;  /* 0x000000262b040290 */ /* 0x000fcc000fffe03f */
[----:B------:R-:W-:Y:S02]  /*2050*/  IMAD.U32 R4, RZ, RZ, UR4 ;  /* 0x00000004ff047e24 */ /* 0x000fe4000f8e00ff */
[----:B------:R-:W-:Y:S02]  /*2060*/  IMAD.U32 R3, RZ, RZ, UR4 ;  /* 0x00000004ff037e24 */ /* 0x000fe4000f8e00ff */
[----:B------:R-:W-:-:S05]  /*2070*/  @P0 IMAD.WIDE.U32 R4, R4, -0x33333333, RZ ;  /* 0xcccccccd04040825 */ /* 0x000fca00078e00ff */
[----:B------:R-:W-:-:S05]  /*2080*/  @P0 SHF.R.U32.HI R0, RZ, 0x2, R5 ;  /* 0x00000002ff000819 */ /* 0x000fca0000011605 */
[----:B------:R-:W-:-:S05]  /*2090*/  @P0 IMAD R0, R0, -0x5, R3 ;  /* 0xfffffffb00000824 */ /* 0x000fca00078e0203 */
[----:B------:R-:W-:-:S05]  /*20a0*/  @P0 LEA R0, R0, UR41, 0x3 ;  /* 0x0000002900000c11 */ /* 0x000fca000f8e18ff */
[----:B------:R-:W-:-:S05]  /*20b0*/  @P0 VIADD R3, R0, 0x28 ;  /* 0x0000002800030836 */ /* 0x000fca0000000000 */
[----:B------:R-:W-:-:S04]  /*20c0*/  @P0 PRMT R3, R152, 0x654, R3 ;  /* 0x0000065498030816 */ /* 0x000fc80000000003 */
[----:B------:R1:W-:Y:S01]  /*20d0*/  @P0 SYNCS.ARRIVE.TRANS64.RED.A1T0 RZ, [R3+URZ], RZ ;  /* 0x000000ff03ff09a7 */ /* 0x0003e2000810043f */
[----:B------:R-:W-:-:S13]  /*20e0*/  ISETP.GT.U32.AND P0, PT, R16, 0x1, PT ;  /* 0x000000011000780c */ /* 0x000fda0003f04070 */
[----:B-1----:R-:W-:Y:S05]  /*20f0*/  @P0 BRA `(.L_x_33) ;  /* 0x0000000000040947 */ /* 0x002fea0003800000 */
[----:B------:R-:W-:Y:S01]  /*2100*/  BPT.TRAP 0x1 ;  /* 0x000000040000795c */ /* 0x000fe20000300000 */
.L_x_33:
[----:B------:R-:W-:Y:S01]  /*2110*/  SHF.L.U32 R0, R175, 0x1f, RZ ;  /* 0x0000001faf007819 */ /* 0x000fe200000006ff */
[----:B------:R-:W-:Y:S01]  /*2120*/  UIADD3 UR38, UR44, UR38, URZ ;  /* 0x000000262c267290 */ /* 0x000fe2000fffe03f */
[----:B------:R-:W1:Y:S01]  /*2130*/  LDC R15, c[0x0][0x288] ;  /* 0x0000a200ff0f7b82 */ /* 0x000e620000000800 */
[----:B------:R-:W-:Y:S01]  /*2140*/  UISETP.GE.U32.AND UP1, UPT, UR44, 0x5, UPT ;  /* 0x000000052c00788c */ /* 0x000fe2000bf26070 */
[----:B------:R-:W-:Y:S01]  /*2150*/  IMAD.SHL.U32 R8, R158, 0x2, RZ ;  /* 0x000000029e087824 */ /* 0x000fe200078e00ff */
[----:B------:R-:W-:Y:S02]  /*2160*/  UISETP.GT.U32.AND UP0, UPT, UR38, 0x4, UPT ;  /* 0x000000042600788c */ /* 0x000fe4000bf04070 */
[----:B------:R-:W-:Y:S02]  /*2170*/  UIMAD.WIDE.U32 UR4, UR38, -0x33333333, URZ ;  /* 0xcccccccd260478a5 */ /* 0x000fe4000f8e003f */
[----:B------:R-:W-:Y:S01]  /*2180*/  UISETP.LT.U32.AND UP0, UPT, UR44, 0x5, UP0 ;  /* 0x000000052c00788c */ /* 0x000fe20008701070 */
[----:B------:R-:W2:Y:S01]  /*2190*/  SYNCS.PHASECHK.TRANS64.TRYWAIT P0, [R159+UR42+0x10], R0 ;  /* 0x000010009f0075a7 */ /* 0x000ea2000800016a */
[----:B------:R-:W-:Y:S01]  /*21a0*/  USHF.R.U32.HI UR4, URZ, 0x2, UR5 ;  /* 0x000000023f047899 */ /* 0x000fe20008011605 */
[----:B------:R-:W-:Y:S01]  /*21b0*/  SHF.R.S32.HI R9, RZ, 0x1f, R8 ;  /* 0x0000001fff097819 */ /* 0x000fe20000011408 */
[----:B------:R-:W-:-:S02]  /*21c0*/  USEL UR6, URZ, 0x1, !UP0 ;  /* 0x000000013f067887 */ /* 0x000fc4000c000000 */
[----:B------:R-:W-:Y:S02]  /*21d0*/  UIMAD UR38, UR4, -0x5, UR38 ;  /* 0xfffffffb042678a4 */ /* 0x000fe4000f8e0226 */
[----:B------:R-:W-:-:S04]  /*21e0*/  ULOP3.LUT UR39, UR39, UR6, URZ, 0x3c, !UPT ;  /* 0x0000000627277292 */ /* 0x000fc8000f8e3c3f */
[----:B------:R-:W-:Y:S01]  /*21f0*/  @UP1 ULOP3.LUT UR39, UR39, 0x1, UR4, 0x78, !UPT ;  /* 0x0000000127271892 */ /* 0x000fe2000f8e7804 */
[----:B-12---:R-:W-:Y:S11]  /*2200*/  @!P0 BRA `(.L_x_35) ;  /* 0x0000009400648947 */ /* 0x006ff60003800000 */
.L_x_318:
[----:B------:R-:W-:Y:S01]  /*2210*/  IMAD.SHL.U32 R14, R19, 0x40, RZ ;  /* 0x00000040130e7824 */ /* 0x000fe200078e00ff */
[----:B------:R-:W-:Y:S01]  /*2220*/  ULDC UR6, c[0x0][0x284] ;  /* 0x0000a10000067ab9 */ /* 0x000fe20000000800 */
[----:B0-----:R-:W-:Y:S01]  /*2230*/  IMAD.SHL.U32 R12, R22, 0x100, RZ ;  /* 0x00000100160c7824 */ /* 0x001fe200078e00ff */
[----:B------:R-:W-:Y:S01]  /*2240*/  SHF.R.S32.HI R165, RZ, 0x1f, R2 ;  /* 0x0000001fffa57819 */ /* 0x000fe20000011402 */
[----:B------:R-:W-:Y:S01]  /*2250*/  ULDC.64 UR4, c[0x0][0x5d0] ;  /* 0x0001740000047ab9 */ /* 0x000fe20000000a00 */
[----:B------:R-:W-:Y:S01]  /*2260*/  ISETP.GE.AND P0, PT, R14, UR6, PT ;  /* 0x000000060e007c0c */ /* 0x000fe2000bf06270 */
[----:B------:R-:W-:Y:S01]  /*2270*/  IMAD.WIDE.U32 R4, R2, UR4, R8 ;  /* 0x0000000402047c25 */ /* 0x000fe2000f8e0008 */
[----:B------:R-:W-:Y:S02]  /*2280*/  SHF.R.S32.HI R13, RZ, 0x1f, R12 ;  /* 0x0000001fff0d7819 */ /* 0x000fe4000001140c */
[C---:B------:R-:W-:Y:S01]  /*2290*/  ISETP.GE.OR P0, PT, R12.reuse, R15, P0 ;  /* 0x0000000f0c00720c */ /* 0x040fe20000706670 */
[----:B------:R-:W-:Y:S01]  /*22a0*/  IMAD R3, R165, UR4, RZ ;  /* 0x00000004a5037c24 */ /* 0x000fe2000f8e02ff */
[----:B------:R-:W-:-:S03]  /*22b0*/  IADD3 R6, P1, R12, R4, RZ ;  /* 0x000000040c067210 */ /* 0x000fc60007f3e0ff */
[----:B------:R-:W-:-:S05]  /*22c0*/  IMAD R3, R2, UR5, R3 ;  /* 0x0000000502037c24 */ /* 0x000fca000f8e0203 */
[----:B------:R-:W-:-:S03]  /*22d0*/  IADD3.X R7, R13, R5, R3, P1, !PT ;  /* 0x000000050d077210 */ /* 0x000fc60000ffe403 */
[----:B------:R-:W-:Y:S05]  /*22e0*/  @P0 BRA `(.L_x_36) ;  /* 0x0000007c00040947 */ /* 0x000fea0003800000 */
[----:B------:R-:W0:Y:S01]  /*22f0*/  LDC.64 R10, c[0x0][0x5c8] ;  /* 0x00017200ff0a7b82 */ /* 0x000e220000000a00 */
[----:B-----5:R-:W-:Y:S01]  /*2300*/  FSETP.NEU.AND P1, PT, R154, RZ, PT ;  /* 0x000000ff9a00720b */ /* 0x020fe20003f2d000 */
[----:B------:R-:W-:Y:S01]  /*2310*/  IMAD R3, R158, -0x2, R15 ;  /* 0xfffffffe9e037824 */ /* 0x000fe200078e020f */
[----:B------:R-:W-:Y:S01]  /*2320*/  BSSY B0, `(.L_x_36) ;  /* 0x00007bd000007945 */ /* 0x000fe20003800000 */
[----:B------:R-:W-:-:S04]  /*2330*/  IMAD.WIDE R166, R19, 0x40, R156 ;  /* 0x0000004013a67825 */ /* 0x000fc800078e029c */
[----:B-1----:R-:W-:Y:S02]  /*2340*/  IMAD.IADD R0, R3, 0x1, -R12 ;  /* 0x0000000103007824 */ /* 0x002fe400078e0a0c */
[----:B------:R-:W-:-:S03]  /*2350*/  IMAD.IADD R3, R163, 0x1, -R14 ;  /* 0x00000001a3037824 */ /* 0x000fc600078e0a0e */
[----:B------:R-:W-:-:S04]  /*2360*/  ISETP.GT.AND P0, PT, R0, RZ, PT ;  /* 0x000000ff0000720c */ /* 0x000fc80003f04270 */
[----:B------:R-:W-:Y:S01]  /*2370*/  ISETP.GT.AND P3, PT, R3, RZ, P0 ;  /* 0x000000ff0300720c */ /* 0x000fe20000764270 */
[-C--:B0-----:R-:W-:Y:S02]  /*2380*/  IMAD R4, R167, R10.reuse, RZ ;  /* 0x0000000aa7047224 */ /* 0x081fe400078e02ff */
[----:B------:R-:W-:-:S04]  /*2390*/  IMAD.WIDE.U32 R6, R166, R10, R6 ;  /* 0x0000000aa6067225 */ /* 0x000fc800078e0006 */
[----:B------:R-:W-:-:S04]  /*23a0*/  IMAD R5, R166, R11, R4 ;  /* 0x0000000ba6057224 */ /* 0x000fc800078e0204 */
[----:B------:R-:W-:Y:S01]  /*23b0*/  IMAD.IADD R181, R7, 0x1, R5 ;  /* 0x0000000107b57824 */ /* 0x000fe200078e0205 */
[----:B------:R-:W-:Y:S06]  /*23c0*/  @!P1 BRA `(.L_x_37) ;  /* 0x0000005400a09947 */ /* 0x000fec0003800000 */
[----:B------:R-:W0:Y:S01]  /*23d0*/  LDC.64 R20, c[0x0][0x5b8] ;  /* 0x00016e00ff147b82 */ /* 0x000e220000000a00 */
[----:B------:R-:W-:-:S07]  /*23e0*/  ULDC.64 UR4, c[0x0][0x5c0] ;  /* 0x0001700000047ab9 */ /* 0x000fce0000000a00 */
[----:B------:R-:W1:Y:S08]  /*23f0*/  LDC.64 R168, c[0x0][0x5b0] ;  /* 0x00016c00ffa87b82 */ /* 0x000e700000000a00 */
[----:B------:R-:W2:Y:S01]  /*2400*/  LDC.64 R14, c[0x0][0x5a8] ;  /* 0x00016a00ff0e7b82 */ /* 0x000ea20000000a00 */
[-C--:B0-----:R-:W-:Y:S02]  /*2410*/  IMAD R7, R165, R20.reuse, RZ ;  /* 0x00000014a5077224 */ /* 0x081fe400078e02ff */
[----:B------:R-:W-:-:S04]  /*2420*/  IMAD.WIDE.U32 R4, R2, R20, R8 ;  /* 0x0000001402047225 */ /* 0x000fc800078e0008 */
[----:B------:R-:W-:Y:S01]  /*2430*/  IMAD R177, R2, R21, R7 ;  /* 0x0000001502b17224 */ /* 0x000fe200078e0207 */
[----:B------:R-:W-:Y:S01]  /*2440*/  IADD3 R164, P1, R12, R4, RZ ;  /* 0x000000040ca47210 */ /* 0x000fe20007f3e0ff */
[----:B-1----:R-:W-:-:S03]  /*2450*/  IMAD R4, R167, R168, RZ ;  /* 0x000000a8a7047224 */ /* 0x002fc600078e02ff */
[----:B------:R-:W-:Y:S01]  /*2460*/  IADD3.X R165, R13, R5, R177, P1, !PT ;  /* 0x000000050da57210 */ /* 0x000fe20000ffe4b1 */
[C---:B------:R-:W-:Y:S02]  /*2470*/  IMAD R179, R166.reuse, R169, R4 ;  /* 0x000000a9a6b37224 */ /* 0x040fe400078e0204 */
[----:B------:R-:W-:-:S04]  /*2480*/  IMAD.WIDE.U32 R4, R166, R168, R164 ;  /* 0x000000a8a6047225 */ /* 0x000fc800078e00a4 */
[----:B------:R-:W-:Y:S01]  /*2490*/  IMAD.IADD R5, R5, 0x1, R179 ;  /* 0x0000000105057824 */ /* 0x000fe200078e02b3 */
[----:B--2---:R-:W-:-:S04]  /*24a0*/  LEA R170, P1, R4, R14, 0x1 ;  /* 0x0000000e04aa7211 */ /* 0x004fc800078208ff */
[----:B------:R-:W-:-:S05]  /*24b0*/  LEA.HI.X R171, R4, R15, R5, 0x1, P1 ;  /* 0x0000000f04ab7211 */ /* 0x000fca00008f0c05 */
[----:B------:R0:W2:Y:S01]  /*24c0*/  @P3 LDG.E.LTC128B.U16 R19, desc[UR36][R170.64] ;  /* 0x00000024aa133981 */ /* 0x0000a2000c1e1520 */
[----:B------:R-:W-:Y:S01]  /*24d0*/  IMAD.WIDE.U32 R4, R166, R168, R12 ;  /* 0x000000a8a6047225 */ /* 0x000fe200078e000c */
[----:B------:R-:W-:Y:S02]  /*24e0*/  BSSY B1, `(.L_x_38) ;  /* 0x0000014000017945 */ /* 0x000fe40003800000 */
[----:B------:R-:W-:-:S04]  /*24f0*/  IADD3 R172, P1, R8, R4, RZ ;  /* 0x0000000408ac7210 */ /* 0x000fc80007f3e0ff */
[----:B------:R-:W-:Y:S01]  /*2500*/  IADD3.X R173, R9, R179, R5, P1, !PT ;  /* 0x000000b309ad7210 */ /* 0x000fe20000ffe405 */
[----:B0-----:R-:W-:Y:S01]  /*2510*/  IMAD.SHL.U32 R170, R168, 0x8, RZ ;  /* 0x00000008a8aa7824 */ /* 0x001fe200078e00ff */
[----:B------:R-:W-:Y:S02]  /*2520*/  LEA R4, P1, R6, UR4, 0x1 ;  /* 0x0000000406047c11 */ /* 0x000fe4000f8208ff */
[----:B------:R-:W-:Y:S01]  /*2530*/  SHF.L.U64.HI R171, R168, 0x3, R169 ;  /* 0x00000003a8ab7819 */ /* 0x000fe200000102a9 */
[----:B------:R-:W-:Y:S01]  /*2540*/  IMAD.WIDE.U32 R172, R2, R20, R172 ;  /* 0x0000001402ac7225 */ /* 0x000fe200078e00ac */
[----:B------:R-:W-:Y:S02]  /*2550*/  LEA.HI.X R5, R6, UR5, R181, 0x1, P1 ;  /* 0x0000000506057c11 */ /* 0x000fe400088f0cb5 */
[----:B------:R-:W-:Y:S02]  /*2560*/  ISETP.GT.AND P1, PT, R0, 0x1, PT ;  /* 0x000000010000780c */ /* 0x000fe40003f24270 */
[----:B------:R-:W-:-:S02]  /*2570*/  LEA R6, P4, R172, R14, 0x1 ;  /* 0x0000000eac067211 */ /* 0x000fc400078808ff */
[----:B------:R-:W-:Y:S01]  /*2580*/  ISETP.GT.AND P2, PT, R3, RZ, P1 ;  /* 0x000000ff0300720c */ /* 0x000fe20000f44270 */
[----:B--2---:R-:W-:-:S05]  /*2590*/  HADD2.F32 R7, -RZ, R19.H0_H0 ;  /* 0x20000013ff077230 */ /* 0x004fca0000004100 */
[----:B------:R-:W-:-:S04]  /*25a0*/  FMUL R7, R7, R154 ;  /* 0x0000009a07077220 */ /* 0x000fc80000400000 */
[----:B------:R-:W-:-:S05]  /*25b0*/  FFMA R7, R24, R153, R7 ;  /* 0x0000009918077223 */ /* 0x000fca0000000007 */
[----:B------:R-:W-:Y:S01]  /*25c0*/  F2FP.F16.F32.PACK_AB R21, RZ, R7 ;  /* 0x00000007ff15723e */ /* 0x000fe200000000ff */
[----:B------:R-:W-:-:S04]  /*25d0*/  IMAD.IADD R7, R177, 0x1, R173 ;  /* 0x00000001b1077824 */ /* 0x000fc800078e02ad */
[----:B------:R0:W-:Y:S01]  /*25e0*/  @P3 STG.E.U16 desc[UR36][R4.64], R21 ;  /* 0x0000001504003986 */ /* 0x0001e2000c101524 */
[----:B------:R-:W-:Y:S01]  /*25f0*/  LEA.HI.X R7, R172, R15, R7, 0x1, P4 ;  /* 0x0000000fac077211 */ /* 0x000fe200020f0c07 */
[----:B------:R-:W-:Y:S06]  /*2600*/  @!P2 BRA `(.L_x_39) ;  /* 0x000000000004a947 */ /* 0x000fec0003800000 */
[----:B------:R1:W5:Y:S02]  /*2610*/  LDG.E.LTC128B.U16 R19, desc[UR36][R6.64+0x2] ;  /* 0x0000022406137981 */ /* 0x000364000c1e1520 */
.L_x_39:
[----:B------:R-:W-:Y:S05]  /*2620*/  BSYNC B1 ;  /* 0x0000000000017941 */ /* 0x000fea0003800000 */
.L_x_38:
[----:B0----5:R-:W-:Y:S01]  /*2630*/  HADD2.F32 R21, -RZ, R19.H0_H0 ;  /* 0x20000013ff157230 */ /* 0x021fe20000004100 */
[----:B------:R-:W-:Y:S01]  /*2640*/  ISETP.GT.AND P0, PT, R3, 0x8, P0 ;  /* 0x000000080300780c */ /* 0x000fe20000704270 */
[----:B------:R-:W-:-:S04]  /*2650*/  IMAD.WIDE.U32 R170, R166, R168, R170 ;  /* 0x000000a8a6aa7225 */ /* 0x000fc800078e00aa */
[----:B------:R-:W-:Y:S01]  /*2660*/  FMUL R22, R21, R154 ;  /* 0x0000009a15167220 */ /* 0x000fe20000400000 */
[----:B------:R-:W-:Y:S01]  /*2670*/  IMAD.IADD R179, R179, 0x1, R171 ;  /* 0x00000001b3b37824 */ /* 0x000fe200078e02ab */
[----:B------:R-:W-:Y:S02]  /*2680*/  IADD3 R21, P3, R164, R170, RZ ;  /* 0x000000aaa4157210 */ /* 0x000fe40007f7e0ff */
[----:B------:R-:W-:-:S03]  /*2690*/  FFMA R22, R25, R153, R22 ;  /* 0x0000009919167223 */ /* 0x000fc60000000016 */
[----:B------:R-:W-:Y:S01]  /*26a0*/  IMAD.X R164, R179, 0x1, R165, P3 ;  /* 0x00000001b3a47824 */ /* 0x000fe200018e06a5 */
[C---:B------:R-:W-:Y:S02]  /*26b0*/  LEA R24, P3, R21.reuse, R14, 0x1 ;  /* 0x0000000e15187211 */ /* 0x040fe400078608ff */
[----:B------:R-:W-:Y:S02]  /*26c0*/  F2FP.F16.F32.PACK_AB R22, RZ, R22 ;  /* 0x00000016ff16723e */ /* 0x000fe400000000ff */
[----:B------:R-:W-:Y:S02]  /*26d0*/  LEA.HI.X R25, R21, R15, R164, 0x1, P3 ;  /* 0x0000000f15197211 */ /* 0x000fe400018f0ca4 */
[----:B------:R-:W-:Y:S02]  /*26e0*/  PRMT R21, R22, 0x7610, R21 ;  /* 0x0000761016157816 */ /* 0x000fe40000000015 */
[----:B------:R-:W-:-:S03]  /*26f0*/  PRMT R22, R19, 0x7610, R22 ;  /* 0x0000761013167816 */ /* 0x000fc60000000016 */
[----:B------:R0:W-:Y:S04]  /*2700*/  @P2 STG.E.U16 desc[UR36][R4.64+0x2], R21 ;  /* 0x0000021504002986 */ /* 0x0001e8000c101524 */
[----:B------:R-:W2:Y:S01]  /*2710*/  @P0 LDG.E.LTC128B.U16 R22, desc[UR36][R24.64] ;  /* 0x0000002418160981 */ /* 0x000ea2000c1e1520 */
[----:B------:R-:W-:Y:S01]  /*2720*/  IADD3 R8, P2, P3, R8, R170, R12 ;  /* 0x000000aa08087210 */ /* 0x000fe20007b5e00c */
[----:B------:R-:W-:Y:S01]  /*2730*/  BSSY B1, `(.L_x_40) ;  /* 0x0000011000017945 */ /* 0x000fe20003800000 */
[C---:B------:R-:W-:Y:S02]  /*2740*/  SHF.L.U64.HI R11, R10.reuse, 0x4, R11 ;  /* 0x000000040a0b7819 */ /* 0x040fe4000001020b */
[----:B------:R-:W-:Y:S02]  /*2750*/  IADD3.X R9, R9, R179, R13, P2, P3 ;  /* 0x000000b309097210 */ /* 0x000fe400017e640d */
[----:B------:R-:W-:-:S02]  /*2760*/  LEA R10, P2, R10, R4, 0x4 ;  /* 0x000000040a0a7211 */ /* 0x000fc400078420ff */
[----:B------:R-:W-:Y:S01]  /*2770*/  ISETP.GT.AND P1, PT, R3, 0x8, P1 ;  /* 0x000000080300780c */ /* 0x000fe20000f24270 */
[----:B0-----:R-:W-:-:S04]  /*2780*/  IMAD.WIDE.U32 R20, R2, R20, R8 ;  /* 0x0000001402147225 */ /* 0x001fc800078e0008 */
[----:B------:R-:W-:Y:S01]  /*2790*/  IMAD.X R11, R11, 0x1, R5, P2 ;  /* 0x000000010b0b7824 */ /* 0x000fe200010e0605 */
[----:B------:R-:W-:Y:S01]  /*27a0*/  LEA R8, P3, R20, R14, 0x1 ;  /* 0x0000000e14087211 */ /* 0x000fe200078608ff */
[----:B------:R-:W-:-:S05]  /*27b0*/  IMAD.IADD R2, R177, 0x1, R21 ;  /* 0x00000001b1027824 */ /* 0x000fca00078e0215 */
[----:B------:R-:W-:Y:S01]  /*27c0*/  LEA.HI.X R9, R20, R15, R2, 0x1, P3 ;  /* 0x0000000f14097211 */ /* 0x000fe200018f0c02 */
[----:B--2---:R-:W-:-:S05]  /*27d0*/  HADD2.F32 R19, -RZ, R22.H0_H0 ;  /* 0x20000016ff137230 */ /* 0x004fca0000004100 */
[----:B------:R-:W-:-:S04]  /*27e0*/  FMUL R19, R19, R154 ;  /* 0x0000009a13137220 */ /* 0x000fc80000400000 */
[----:B------:R-:W-:-:S05]  /*27f0*/  FFMA R19, R26, R153, R19 ;  /* 0x000000991a137223 */ /* 0x000fca0000000013 */
[----:B------:R-:W-:-:S05]  /*2800*/  F2FP.F16.F32.PACK_AB R19, RZ, R19 ;  /* 0x00000013ff13723e */ /* 0x000fca00000000ff */
[----:B------:R0:W-:Y:S01]  /*2810*/  @P0 STG.E.U16 desc[UR36][R10.64], R19 ;  /* 0x000000130a000986 */ /* 0x0001e2000c101524 */
[----:B------:R-:W-:Y:S05]  /*2820*/  @!P1 BRA `(.L_x_41) ;  /* 0x0000000000049947 */ /* 0x000fea0003800000 */
[----:B------:R2:W5:Y:S02]  /*2830*/  LDG.E.LTC128B.U16 R22, desc[UR36][R8.64+0x2] ;  /* 0x0000022408167981 */ /* 0x000564000c1e1520 */
.L_x_41:
[----:B------:R-:W-:Y:S05]  /*2840*/  BSYNC B1 ;  /* 0x0000000000017941 */ /* 0x000fea0003800000 */
.L_x_40:
[----:B-----5:R-:W-:Y:S01]  /*2850*/  HADD2.F32 R13, -RZ, R22.H0_H0 ;  /* 0x20000016ff0d7230 */ /* 0x020fe20000004100 */
[----:B------:R-:W-:Y:S01]  /*2860*/  ISETP.GT.AND P0, PT, R0, 0x8, PT ;  /* 0x000000080000780c */ /* 0x000fe20003f04270 */
[----:B------:R-:W-:Y:S03]  /*2870*/  BSSY B1, `(.L_x_42) ;  /* 0x0000008000017945 */ /* 0x000fe60003800000 */
[----:B------:R-:W-:Y:S01]  /*2880*/  FMUL R2, R13, R154 ;  /* 0x0000009a0d027220 */ /* 0x000fe20000400000 */
[----:B------:R-:W-:-:S03]  /*2890*/  ISETP.GT.AND P2, PT, R3, RZ, P0 ;  /* 0x000000ff0300720c */ /* 0x000fc60000744270 */
[----:B------:R-:W-:-:S05]  /*28a0*/  FFMA R2, R27, R153, R2 ;  /* 0x000000991b027223 */ /* 0x000fca0000000002 */
[----:B------:R-:W-:-:S05]  /*28b0*/  F2FP.F16.F32.PACK_AB R2, RZ, R2 ;  /* 0x00000002ff02723e */ /* 0x000fca00000000ff */
[----:B------:R3:W-:Y:S01]  /*28c0*/  @P1 STG.E.U16 desc[UR36][R10.64+0x2], R2 ;  /* 0x000002020a001986 */ /* 0x0007e2000c101524 */
[----:B------:R-:W-:Y:S05]  /*28d0*/  @!P2 BRA `(.L_x_43) ;  /* 0x000000000004a947 */ /* 0x000fea0003800000 */
[----:B------:R4:W5:Y:S02]  /*28e0*/  LDG.E.LTC128B.U16 R22, desc[UR36][R6.64+0x10] ;  /* 0x0000102406167981 */ /* 0x000964000c1e1520 */
.L_x_43:
[----:B------:R-:W-:Y:S05]  /*28f0*/  BSYNC B1 ;  /* 0x0000000000017941 */ /* 0x000fea0003800000 */
.L_x_42:
        /* <DEDUP_REMOVED lines=10> */
.L_x_45:
[----:B------:R-:W-:Y:S05]  /*29a0*/  BSYNC B1 ;  /* 0x0000000000017941 */ /* 0x000fea0003800000 */
.L_x_44:
[----:B0----5:R-:W-:Y:S01]  /*29b0*/  HADD2.F32 R13, -RZ, R22.H0_H0 ;  /* 0x20000016ff0d7230 */ /* 0x021fe20000004100 */
[----:B------:R-:W-:Y:S01]  /*29c0*/  ISETP.GT.AND P0, PT, R3, 0x8, P0 ;  /* 0x000000080300780c */ /* 0x000fe20000704270 */
[----:B------:R-:W-:Y:S03]  /*29d0*/  BSSY B1, `(.L_x_46) ;  /* 0x0000007000017945 */ /* 0x000fe60003800000 */
[----:B---3--:R-:W-:-:S04]  /*29e0*/  FMUL R2, R13, R154 ;  /* 0x0000009a0d027220 */ /* 0x008fc80000400000 */
[----:B------:R-:W-:-:S05]  /*29f0*/  FFMA R2, R29, R153, R2 ;  /* 0x000000991d027223 */ /* 0x000fca0000000002 */
[----:B------:R-:W-:-:S05]  /*2a00*/  F2FP.F16.F32.PACK_AB R2, RZ, R2 ;  /* 0x00000002ff02723e */ /* 0x000fca00000000ff */
[----:B------:R0:W-:Y:S01]  /*2a10*/  @P3 STG.E.U16 desc[UR36][R4.64+0x12], R2 ;  /* 0x0000120204003986 */ /* 0x0001e2000c101524 */
[----:B------:R-:W-:Y:S05]  /*2a20*/  @!P0 BRA `(.L_x_47) ;  /* 0x0000000000048947 */ /* 0x000fea0003800000 */
[----:B------:R3:W5:Y:S02]  /*2a30*/  LDG.E.LTC128B.U16 R22, desc[UR36][R8.64+0x10] ;  /* 0x0000102408167981 */ /* 0x000764000c1e1520 */
.L_x_47:
[----:B------:R-:W-:Y:S05]  /*2a40*/  BSYNC B1 ;  /* 0x0000000000017941 */ /* 0x000fea0003800000 */
.L_x_46:
[----:B-----5:R-:W-:Y:S01]  /*2a50*/  HADD2.F32 R13, -RZ, R22.H0_H0 ;  /* 0x20000016ff0d7230 */ /* 0x020fe20000004100 */
[----:B------:R-:W-:Y:S01]  /*2a60*/  ISETP.GT.AND P1, PT, R3, 0x8, P1 ;  /* 0x000000080300780c */ /* 0x000fe20000f24270 */
[----:B------:R-:W-:Y:S03]  /*2a70*/  BSSY B1, `(.L_x_48) ;  /* 0x0000007000017945 */ /* 0x000fe60003800000 */
[----:B------:R-:W-:-:S04]  /*2a80*/  FMUL R13, R13, R154 ;  /* 0x0000009a0d0d7220 */ /* 0x000fc80000400000 */
[----:B------:R-:W-:-:S05]  /*2a90*/  FFMA R13, R30, R153, R13 ;  /* 0x000000991e0d7223 */ /* 0x000fca000000000d */
[----:B------:R-:W-:-:S05]  /*2aa0*/  F2FP.F16.F32.PACK_AB R13, RZ, R13 ;  /* 0x0000000dff0d723e */ /* 0x000fca00000000ff */
[----:B------:R0:W-:Y:S01]  /*2ab0*/  @P0 STG.E.U16 desc[UR36][R10.64+0x10], R13 ;  /* 0x0000100d0a000986 */ /* 0x0001e2000c101524 */
[----:B------:R-:W-:Y:S05]  /*2ac0*/  @!P1 BRA `(.L_x_49) ;  /* 0x0000000000049947 */ /* 0x000fea0003800000 */
[----:B------:R0:W5:Y:S02]  /*2ad0*/  LDG.E.LTC128B.U16 R22, desc[UR36][R8.64+0x12] ;  /* 0x0000122408167981 */ /* 0x000164000c1e1520 */
.L_x_49:
[----:B------:R-:W-:Y:S05]  /*2ae0*/  BSYNC B1 ;  /* 0x0000000000017941 */ /* 0x000fea0003800000 */
.L_x_48:
[----:B0----5:R-:W-:Y:S01]  /*2af0*/  HADD2.F32 R13, -RZ, R22.H0_H0 ;  /* 0x20000016ff0d7230 */ /* 0x021fe20000004100 */
        /* <DEDUP_REMOVED lines=9> */
.L_x_51:
[----:B------:R-:W-:Y:S05]  /*2b90*/  BSYNC B1 ;  /* 0x0000000000017941 */ /* 0x000fea0003800000 */
.L_x_50:
        /* <DEDUP_REMOVED lines=10> */
.L_x_53:
[----:B------:R-:W-:Y:S05]  /*2c40*/  BSYNC B1 ;  /* 0x0000000000017941 */ /* 0x000fea0003800000 */
.L_x_52:
[----:B0----5:R-:W-:Y:S01]  /*2c50*/  HADD2.F32 R13, -RZ, R22.H0_H0 ;  /* 0x20000016ff0d7230 */ /* 0x021fe20000004100 */
        /* <DEDUP_REMOVED lines=8> */
.L_x_55:
[----:B------:R-:W-:Y:S05]  /*2ce0*/  BSYNC B1 ;  /* 0x0000000000017941 */ /* 0x000fea0003800000 */
.L_x_54:
        /* <DEDUP_REMOVED lines=9> */
.L_x_57:
[----:B------:R-:W-:Y:S05]  /*2d80*/  BSYNC B1 ;  /* 0x0000000000017941 */ /* 0x000fea0003800000 */
.L_x_56:
        /* <DEDUP_REMOVED lines=10> */
.L_x_59:
[----:B------:R-:W-:Y:S05]  /*2e30*/  BSYNC B1 ;  /* 0x0000000000017941 */ /* 0x000fea0003800000 */
.L_x_58:
        /* <DEDUP_REMOVED lines=10> */
.L_x_61:
[----:B------:R-:W-:Y:S05]  /*2ee0*/  BSYNC B1 ;  /* 0x0000000000017941 */ /* 0x000fea0003800000 */
.L_x_60:
        /* <DEDUP_REMOVED lines=9> */
.L_x_63:
[----:B------:R-:W-:Y:S05]  /*2f80*/  BSYNC B1 ;  /* 0x0000000000017941 */ /* 0x000fea0003800000 */
.L_x_62:
        /* <DEDUP_REMOVED lines=9> */
.L_x_65:
[----:B------:R-:W-:Y:S05]  /*3020*/  BSYNC B1 ;  /* 0x0000000000017941 */ /* 0x000fea0003800000 */
.L_x_64:
        /* <DEDUP_REMOVED lines=10> */
.L_x_67:
[----:B------:R-:W-:Y:S05]  /*30d0*/  BSYNC B1 ;  /* 0x0000000000017941 */ /* 0x000fea0003800000 */
.L_x_66:
        /* <DEDUP_REMOVED lines=10> */
.L_x_69:
[----:B------:R-:W-:Y:S05]  /*3180*/  BSYNC B1 ;  /* 0x0000000000017941 */ /* 0x000fea0003800000 */
.L_x_68:
        /* <DEDUP_REMOVED lines=9> */
.L_x_71:
[----:B------:R-:W-:Y:S05]  /*3220*/  BSYNC B1 ;  /* 0x0000000000017941 */ /* 0x000fea0003800000 */
.L_x_70:
        /* <DEDUP_REMOVED lines=9> */
.L_x_73:
[----:B------:R-:W-:Y:S05]  /*32c0*/  BSYNC B1 ;  /* 0x0000000000017941 */ /* 0x000fea0003800000 */
.L_x_72:
        /* <DEDUP_REMOVED lines=10> */
.L_x_75:
[----:B------:R-:W-:Y:S05]  /*3370*/  BSYNC B1 ;  /* 0x0000000000017941 */ /* 0x000fea0003800000 */
.L_x_74:
        /* <DEDUP_REMOVED lines=10> */
.L_x_77:
[----:B------:R-:W-:Y:S05]  /*3420*/  BSYNC B1 ;  /* 0x0000000000017941 */ /* 0x000fea0003800000 */
.L_x_76:
        /* <DEDUP_REMOVED lines=9> */
.L_x_79:
[----:B------:R-:W-:Y:S05]  /*34c0*/  BSYNC B1 ;  /* 0x0000000000017941 */ /* 0x000fea0003800000 */
.L_x_78:
        /* <DEDUP_REMOVED lines=9> */
.L_x_81:
[----:B------:R-:W-:Y:S05]  /*3560*/  BSYNC B1 ;  /* 0x0000000000017941 */ /* 0x000fea0003800000 */
.L_x_80:
        /* <DEDUP_REMOVED lines=10> */
.L_x_83:
[----:B------:R-:W-:Y:S05]  /*3610*/  BSYNC B1 ;  /* 0x0000000000017941 */ /* 0x000fea0003800000 */
.L_x_82:
        /* <DEDUP_REMOVED lines=10> */
.L_x_85:
[----:B------:R-:W-:Y:S05]  /*36c0*/  BSYNC B1 ;  /* 0x0000000000017941 */ /* 0x000fea0003800000 */
.L_x_84:
        /* <DEDUP_REMOVED lines=9> */
.L_x_87:
[----:B------:R-:W-:Y:S05]  /*3760*/  BSYNC B1 ;  /* 0x0000000000017941 */ /* 0x000fea0003800000 */
.L_x_86:
        /* <DEDUP_REMOVED lines=9> */
.L_x_89:
[----:B------:R-:W-:Y:S05]  /*3800*/  BSYNC B1 ;  /* 0x0000000000017941 */ /* 0x000fea0003800000 */
.L_x_88:
        /* <DEDUP_REMOVED lines=10> */
.L_x_91:
[----:B------:R-:W-:Y:S05]  /*38b0*/  BSYNC B1 ;  /* 0x0000000000017941 */ /* 0x000fea0003800000 */
.L_x_90:
        /* <DEDUP_REMOVED lines=10> */
.L_x_93:
[----:B------:R-:W-:Y:S05]  /*3960*/  BSYNC B1 ;  /* 0x0000000000017941 */ /* 0x000fea0003800000 */
.L_x_92:
        /* <DEDUP_REMOVED lines=9> */
.L_x_95:
[----:B------:R-:W-:Y:S05]  /*3a00*/  BSYNC B1 ;  /* 0x0000000000017941 */ /* 0x000fea0003800000 */
.L_x_94:
        /* <DEDUP_REMOVED lines=9> */
.L_x_97:
[----:B------:R-:W-:Y:S05]  /*3aa0*/  BSYNC B1 ;  /* 0x0000000000017941 */ /* 0x000fea0003800000 */
.L_x_96:
        /* <DEDUP_REMOVED lines=10> */
.L_x_99:
[----:B------:R-:W-:Y:S05]  /*3b50*/  BSYNC B1 ;  /* 0x0000000000017941 */ /* 0x000fea0003800000 */
.L_x_98:
        /* <DEDUP_REMOVED lines=10> */
.L_x_101:
[----:B------:R-:W-:Y:S05]  /*3c00*/  BSYNC B1 ;  /* 0x0000000000017941 */ /* 0x000fea0003800000 */
.L_x_100:
        /* <DEDUP_REMOVED lines=9> */
.L_x_103:
[----:B------:R-:W-:Y:S05]  /*3ca0*/  BSYNC B1 ;  /* 0x0000000000017941 */ /* 0x000fea0003800000 */
.L_x_102:
        /* <DEDUP_REMOVED lines=9> */
.L_x_105:
[----:B------:R-:W-:Y:S05]  /*3d40*/  BSYNC B1 ;  /* 0x0000000000017941 */ /* 0x000fea0003800000 */
.L_x_104:
        /* <DEDUP_REMOVED lines=10> */
.L_x_107:
[----:B------:R-:W-:Y:S05]  /*3df0*/  BSYNC B1 ;  /* 0x0000000000017941 */ /* 0x000fea0003800000 */
.L_x_106:
        /* <DEDUP_REMOVED lines=10> */
.L_x_109:
[----:B------:R-:W-:Y:S05]  /*3ea0*/  BSYNC B1 ;  /* 0x0000000000017941 */ /* 0x000fea0003800000 */
.L_x_108:
        /* <DEDUP_REMOVED lines=9> */
.L_x_111:
[----:B------:R-:W-:Y:S05]  /*3f40*/  BSYNC B1 ;  /* 0x0000000000017941 */ /* 0x000fea0003800000 */
.L_x_110:
        /* <DEDUP_REMOVED lines=9> */
.L_x_113:
[----:B------:R-:W-:Y:S05]  /*3fe0*/  BSYNC B1 ;  /* 0x0000000000017941 */ /* 0x000fea0003800000 */
.L_x_112:
        /* <DEDUP_REMOVED lines=10> */
.L_x_115:
[----:B------:R-:W-:Y:S05]  /*4090*/  BSYNC B1 ;  /* 0x0000000000017941 */ /* 0x000fea0003800000 */
.L_x_114:
        /* <DEDUP_REMOVED lines=10> */
.L_x_117:
[----:B------:R-:W-:Y:S05]  /*4140*/  BSYNC B1 ;  /* 0x0000000000017941 */ /* 0x000fea0003800000 */
.L_x_116:
        /* <DEDUP_REMOVED lines=9> */
.L_x_119:
[----:B------:R-:W-:Y:S05]  /*41e0*/  BSYNC B1 ;  /* 0x0000000000017941 */ /* 0x000fea0003800000 */
.L_x_118:
        /* <DEDUP_REMOVED lines=9> */
.L_x_121:
[----:B------:R-:W-:Y:S05]  /*4280*/  BSYNC B1 ;  /* 0x0000000000017941 */ /* 0x000fea0003800000 */
.L_x_120:
        /* <DEDUP_REMOVED lines=10> */
.L_x_123:
[----:B------:R-:W-:Y:S05]  /*4330*/  BSYNC B1 ;  /* 0x0000000000017941 */ /* 0x000fea0003800000 */
.L_x_122:
        /* <DEDUP_REMOVED lines=10> */
.L_x_125:
[----:B------:R-:W-:Y:S05]  /*43e0*/  BSYNC B1 ;  /* 0x0000000000017941 */ /* 0x000fea0003800000 */
.L_x_124:
        /* <DEDUP_REMOVED lines=9> */
.L_x_127:
[----:B------:R-:W-:Y:S05]  /*4480*/  BSYNC B1 ;  /* 0x0000000000017941 */ /* 0x000fea0003800000 */
.L_x_126:
        /* <DEDUP_REMOVED lines=9> */
.L_x_129:
[----:B------:R-:W-:Y:S05]  /*4520*/  BSYNC B1 ;  /* 0x0000000000017941 */ /* 0x000fea0003800000 */
.L_x_128:
        /* <DEDUP_REMOVED lines=10> */
.L_x_131:
[----:B------:R-:W-:Y:S05]  /*45d0*/  BSYNC B1 ;  /* 0x0000000000017941 */ /* 0x000fea0003800000 */
.L_x_130:
        /* <DEDUP_REMOVED lines=10> */
.L_x_133:
[----:B------:R-:W-:Y:S05]  /*4680*/  BSYNC B1 ;  /* 0x0000000000017941 */ /* 0x000fea0003800000 */
.L_x_132:
        /* <DEDUP_REMOVED lines=9> */
.L_x_135:
[----:B------:R-:W-:Y:S05]  /*4720*/  BSYNC B1 ;  /* 0x0000000000017941 */ /* 0x000fea0003800000 */
.L_x_134:
        /* <DEDUP_REMOVED lines=9> */
.L_x_137:
[----:B------:R-:W-:Y:S05]  /*47c0*/  BSYNC B1 ;  /* 0x0000000000017941 */ /* 0x000fea0003800000 */
.L_x_136:
        /* <DEDUP_REMOVED lines=10> */
.L_x_139:
[----:B------:R-:W-:Y:S05]  /*4870*/  BSYNC B1 ;  /* 0x0000000000017941 */ /* 0x000fea0003800000 */
.L_x_138:
        /* <DEDUP_REMOVED lines=10> */
.L_x_141:
[----:B------:R-:W-:Y:S05]  /*4920*/  BSYNC B1 ;  /* 0x0000000000017941 */ /* 0x000fea0003800000 */
.L_x_140:
        /* <DEDUP_REMOVED lines=9> */
.L_x_143:
[----:B------:R-:W-:Y:S05]  /*49c0*/  BSYNC B1 ;  /* 0x0000000000017941 */ /* 0x000fea0003800000 */
.L_x_142:
        /* <DEDUP_REMOVED lines=9> */
.L_x_145:
[----:B------:R-:W-:Y:S05]  /*4a60*/  BSYNC B1 ;  /* 0x0000000000017941 */ /* 0x000fea0003800000 */
.L_x_144:
        /* <DEDUP_REMOVED lines=10> */
.L_x_147:
[----:B------:R-:W-:Y:S05]  /*4b10*/  BSYNC B1 ;  /* 0x0000000000017941 */ /* 0x000fea0003800000 */
.L_x_146:
        /* <DEDUP_REMOVED lines=10> */
.L_x_149:
[----:B------:R-:W-:Y:S05]  /*4bc0*/  BSYNC B1 ;  /* 0x0000000000017941 */ /* 0x000fea0003800000 */
.L_x_148:
        /* <DEDUP_REMOVED lines=9> */
.L_x_151:
[----:B------:R-:W-:Y:S05]  /*4c60*/  BSYNC B1 ;  /* 0x0000000000017941 */ /* 0x000fea0003800000 */
.L_x_150:
        /* <DEDUP_REMOVED lines=9> */
.L_x_153:
[----:B------:R-:W-:Y:S05]  /*4d00*/  BSYNC B1 ;  /* 0x0000000000017941 */ /* 0x000fea0003800000 */
.L_x_152:
        /* <DEDUP_REMOVED lines=10> */
.L_x_155:
[----:B------:R-:W-:Y:S05]  /*4db0*/  BSYNC B1 ;  /* 0x0000000000017941 */ /* 0x000fea0003800000 */
.L_x_154:
        /* <DEDUP_REMOVED lines=10> */
.L_x_157:
[----:B------:R-:W-:Y:S05]  /*4e60*/  BSYNC B1 ;  /* 0x0000000000017941 */ /* 0x000fea0003800000 */
.L_x_156:
        /* <DEDUP_REMOVED lines=9> */
.L_x_159:
[----:B------:R-:W-:Y:S05]  /*4f00*/  BSYNC B1 ;  /* 0x0000000000017941 */ /* 0x000fea0003800000 */
.L_x_158:
        /* <DEDUP_REMOVED lines=9> */
.L_x_161:
[----:B------:R-:W-:Y:S05]  /*4fa0*/  BSYNC B1 ;  /* 0x0000000000017941 */ /* 0x000fea0003800000 */
.L_x_160:
        /* <DEDUP_REMOVED lines=10> */
.L_x_163:
[----:B------:R-:W-:Y:S05]  /*5050*/  BSYNC B1 ;  /* 0x0000000000017941 */ /* 0x000fea0003800000 */
.L_x_162:
        /* <DEDUP_REMOVED lines=10> */
.L_x_165:
[----:B------:R-:W-:Y:S05]  /*5100*/  BSYNC B1 ;  /* 0x0000000000017941 */ /* 0x000fea0003800000 */
.L_x_164:
        /* <DEDUP_REMOVED lines=9> */
.L_x_167:
[----:B------:R-:W-:Y:S05]  /*51a0*/  BSYNC B1 ;  /* 0x0000000000017941 */ /* 0x000fea0003800000 */
.L_x_166:
        /* <DEDUP_REMOVED lines=9> */
.L_x_169:
[----:B------:R-:W-:Y:S05]  /*5240*/  BSYNC B1 ;  /* 0x0000000000017941 */ /* 0x000fea0003800000 */
.L_x_168:
        /* <DEDUP_REMOVED lines=10> */
.L_x_171:
[----:B------:R-:W-:Y:S05]  /*52f0*/  BSYNC B1 ;  /* 0x0000000000017941 */ /* 0x000fea0003800000 */
.L_x_170:
        /* <DEDUP_REMOVED lines=10> */
.L_x_173:
[----:B------:R-:W-:Y:S05]  /*53a0*/  BSYNC B1 ;  /* 0x0000000000017941 */ /* 0x000fea0003800000 */
.L_x_172:
        /* <DEDUP_REMOVED lines=9> */
.L_x_175:
[----:B------:R-:W-:Y:S05]  /*5440*/  BSYNC B1 ;  /* 0x0000000000017941 */ /* 0x000fea0003800000 */
.L_x_174:
        /* <DEDUP_REMOVED lines=9> */
.L_x_177:
[----:B------:R-:W-:Y:S05]  /*54e0*/  BSYNC B1 ;  /* 0x0000000000017941 */ /* 0x000fea0003800000 */
.L_x_176:
        /* <DEDUP_REMOVED lines=10> */
.L_x_179:
[----:B------:R-:W-:Y:S05]  /*5590*/  BSYNC B1 ;  /* 0x0000000000017941 */ /* 0x000fea0003800000 */
.L_x_178:
        /* <DEDUP_REMOVED lines=10> */
.L_x_181:
[----:B------:R-:W-:Y:S05]  /*5640*/  BSYNC B1 ;  /* 0x0000000000017941 */ /* 0x000fea0003800000 */
.L_x_180:
        /* <DEDUP_REMOVED lines=9> */
.L_x_183:
[----:B------:R-:W-:Y:S05]  /*56e0*/  BSYNC B1 ;  /* 0x0000000000017941 */ /* 0x000fea0003800000 */
.L_x_182:
        /* <DEDUP_REMOVED lines=9> */
.L_x_185:
[----:B------:R-:W-:Y:S05]  /*5780*/  BSYNC B1 ;  /* 0x0000000000017941 */ /* 0x000fea0003800000 */
.L_x_184:
        /* <DEDUP_REMOVED lines=10> */
.L_x_187:
[----:B------:R-:W-:Y:S05]  /*5830*/  BSYNC B1 ;  /* 0x0000000000017941 */ /* 0x000fea0003800000 */
.L_x_186:
        /* <DEDUP_REMOVED lines=10> */
.L_x_189:
[----:B------:R-:W-:Y:S05]  /*58e0*/  BSYNC B1 ;  /* 0x0000000000017941 */ /* 0x000fea0003800000 */
.L_x_188:
        /* <DEDUP_REMOVED lines=9> */
.L_x_191:
[----:B------:R-:W-:Y:S05]  /*5980*/  BSYNC B1 ;  /* 0x0000000000017941 */ /* 0x000fea0003800000 */
.L_x_190:
        /* <DEDUP_REMOVED lines=9> */
.L_x_193:
[----:B------:R-:W-:Y:S05]  /*5a20*/  BSYNC B1 ;  /* 0x0000000000017941 */ /* 0x000fea0003800000 */
.L_x_192:
        /* <DEDUP_REMOVED lines=10> */
.L_x_195:
[----:B------:R-:W-:Y:S05]  /*5ad0*/  BSYNC B1 ;  /* 0x0000000000017941 */ /* 0x000fea0003800000 */
.L_x_194:
        /* <DEDUP_REMOVED lines=10> */
.L_x_197:
[----:B------:R-:W-:Y:S05]  /*5b80*/  BSYNC B1 ;  /* 0x0000000000017941 */ /* 0x000fea0003800000 */
.L_x_196:
        /* <DEDUP_REMOVED lines=9> */
.L_x_199:
[----:B------:R-:W-:Y:S05]  /*5c20*/  BSYNC B1 ;  /* 0x0000000000017941 */ /* 0x000fea0003800000 */
.L_x_198:
        /* <DEDUP_REMOVED lines=9> */
.L_x_201:
[----:B------:R-:W-:Y:S05]  /*5cc0*/  BSYNC B1 ;  /* 0x0000000000017941 */ /* 0x000fea0003800000 */
.L_x_200:
        /* <DEDUP_REMOVED lines=10> */
.L_x_203:
[----:B------:R-:W-:Y:S05]  /*5d70*/  BSYNC B1 ;  /* 0x0000000000017941 */ /* 0x000fea0003800000 */
.L_x_202:
        /* <DEDUP_REMOVED lines=10> */
.L_x_205:
[----:B------:R-:W-:Y:S05]  /*5e20*/  BSYNC B1 ;  /* 0x0000000000017941 */ /* 0x000fea0003800000 */
.L_x_204:
        /* <DEDUP_REMOVED lines=9> */
.L_x_207:
[----:B------:R-:W-:Y:S05]  /*5ec0*/  BSYNC B1 ;  /* 0x0000000000017941 */ /* 0x000fea0003800000 */
.L_x_206:
        /* <DEDUP_REMOVED lines=9> */
.L_x_209:
[----:B------:R-:W-:Y:S05]  /*5f60*/  BSYNC B1 ;  /* 0x0000000000017941 */ /* 0x000fea0003800000 */
.L_x_208:
        /* <DEDUP_REMOVED lines=10> */
.L_x_211:
[----:B------:R-:W-:Y:S05]  /*6010*/  BSYNC B1 ;  /* 0x0000000000017941 */ /* 0x000fea0003800000 */
.L_x_210:
        /* <DEDUP_REMOVED lines=10> */
.L_x_213:
[----:B------:R-:W-:Y:S05]  /*60c0*/  BSYNC B1 ;  /* 0x0000000000017941 */ /* 0x000fea0003800000 */
.L_x_212:
        /* <DEDUP_REMOVED lines=9> */
.L_x_215:
[----:B------:R-:W-:Y:S05]  /*6160*/  BSYNC B1 ;  /* 0x0000000000017941 */ /* 0x000fea0003800000 */
.L_x_214:
        /* <DEDUP_REMOVED lines=9> */
.L_x_217:
[----:B------:R-:W-:Y:S05]  /*6200*/  BSYNC B1 ;  /* 0x0000000000017941 */ /* 0x000fea0003800000 */
.L_x_216:
        /* <DEDUP_REMOVED lines=10> */
.L_x_219:
[----:B------:R-:W-:Y:S05]  /*62b0*/  BSYNC B1 ;  /* 0x0000000000017941 */ /* 0x000fea0003800000 */
.L_x_218:
        /* <DEDUP_REMOVED lines=10> */
.L_x_221:
[----:B------:R-:W-:Y:S05]  /*6360*/  BSYNC B1 ;  /* 0x0000000000017941 */ /* 0x000fea0003800000 */
.L_x_220:
        /* <DEDUP_REMOVED lines=9> */
.L_x_223:
[----:B------:R-:W-:Y:S05]  /*6400*/  BSYNC B1 ;  /* 0x0000000000017941 */ /* 0x000fea0003800000 */
.L_x_222:
        /* <DEDUP_REMOVED lines=9> */
.L_x_225:
[----:B------:R-:W-:Y:S05]  /*64a0*/  BSYNC B1 ;  /* 0x0000000000017941 */ /* 0x000fea0003800000 */
.L_x_224:
        /* <DEDUP_REMOVED lines=10> */
.L_x_227:
[----:B------:R-:W-:Y:S05]  /*6550*/  BSYNC B1 ;  /* 0x0000000000017941 */ /* 0x000fea0003800000 */
.L_x_226:
        /* <DEDUP_REMOVED lines=10> */
.L_x_229:
[----:B------:R-:W-:Y:S05]  /*6600*/  BSYNC B1 ;  /* 0x0000000000017941 */ /* 0x000fea0003800000 */
.L_x_228:
        /* <DEDUP_REMOVED lines=9> */
.L_x_231:
[----:B------:R-:W-:Y:S05]  /*66a0*/  BSYNC B1 ;  /* 0x0000000000017941 */ /* 0x000fea0003800000 */
.L_x_230:
        /* <DEDUP_REMOVED lines=9> */
.L_x_233:
[----:B------:R-:W-:Y:S05]  /*6740*/  BSYNC B1 ;  /* 0x0000000000017941 */ /* 0x000fea0003800000 */
.L_x_232:
        /* <DEDUP_REMOVED lines=10> */
.L_x_235:
[----:B------:R-:W-:Y:S05]  /*67f0*/  BSYNC B1 ;  /* 0x0000000000017941 */ /* 0x000fea0003800000 */
.L_x_234:
        /* <DEDUP_REMOVED lines=10> */
.L_x_237:
[----:B------:R-:W-:Y:S05]  /*68a0*/  BSYNC B1 ;  /* 0x0000000000017941 */ /* 0x000fea0003800000 */
.L_x_236:
        /* <DEDUP_REMOVED lines=9> */
.L_x_239:
[----:B------:R-:W-:Y:S05]  /*6940*/  BSYNC B1 ;  /* 0x0000000000017941 */ /* 0x000fea0003800000 */
.L_x_238:
        /* <DEDUP_REMOVED lines=9> */
.L_x_241:
[----:B------:R-:W-:Y:S05]  /*69e0*/  BSYNC B1 ;  /* 0x0000000000017941 */ /* 0x000fea0003800000 */
.L_x_240:
        /* <DEDUP_REMOVED lines=10> */
.L_x_243:
[----:B------:R-:W-:Y:S05]  /*6a90*/  BSYNC B1 ;  /* 0x0000000000017941 */ /* 0x000fea0003800000 */
.L_x_242:
        /* <DEDUP_REMOVED lines=10> */
.L_x_245:
[----:B------:R-:W-:Y:S05]  /*6b40*/  BSYNC B1 ;  /* 0x0000000000017941 */ /* 0x000fea0003800000 */
.L_x_244:
        /* <DEDUP_REMOVED lines=9> */
.L_x_247:
[----:B------:R-:W-:Y:S05]  /*6be0*/  BSYNC B1 ;  /* 0x0000000000017941 */ /* 0x000fea0003800000 */
.L_x_246:
        /* <DEDUP_REMOVED lines=9> */
.L_x_249:
[----:B------:R-:W-:Y:S05]  /*6c80*/  BSYNC B1 ;  /* 0x0000000000017941 */ /* 0x000fea0003800000 */
.L_x_248:
        /* <DEDUP_REMOVED lines=10> */
.L_x_251:
[----:B------:R-:W-:Y:S05]  /*6d30*/  BSYNC B1 ;  /* 0x0000000000017941 */ /* 0x000fea0003800000 */
.L_x_250:
        /* <DEDUP_REMOVED lines=10> */
.L_x_253:
[----:B------:R-:W-:Y:S05]  /*6de0*/  BSYNC B1 ;  /* 0x0000000000017941 */ /* 0x000fea0003800000 */
.L_x_252:
        /* <DEDUP_REMOVED lines=9> */
.L_x_255:
[----:B------:R-:W-:Y:S05]  /*6e80*/  BSYNC B1 ;  /* 0x0000000000017941 */ /* 0x000fea0003800000 */
.L_x_254:
        /* <DEDUP_REMOVED lines=9> */
.L_x_257:
[----:B------:R-:W-:Y:S05]  /*6f20*/  BSYNC B1 ;  /* 0x0000000000017941 */ /* 0x000fea0003800000 */
.L_x_256:
        /* <DEDUP_REMOVED lines=10> */
.L_x_259:
[----:B------:R-:W-:Y:S05]  /*6fd0*/  BSYNC B1 ;  /* 0x0000000000017941 */ /* 0x000fea0003800000 */
.L_x_258:
        /* <DEDUP_REMOVED lines=10> */
.L_x_261:
[----:B------:R-:W-:Y:S05]  /*7080*/  BSYNC B1 ;  /* 0x0000000000017941 */ /* 0x000fea0003800000 */
.L_x_260:
        /* <DEDUP_REMOVED lines=9> */
.L_x_263:
[----:B------:R-:W-:Y:S05]  /*7120*/  BSYNC B1 ;  /* 0x0000000000017941 */ /* 0x000fea0003800000 */
.L_x_262:
        /* <DEDUP_REMOVED lines=9> */
.L_x_265:
[----:B------:R-:W-:Y:S05]  /*71c0*/  BSYNC B1 ;  /* 0x0000000000017941 */ /* 0x000fea0003800000 */
.L_x_264:
        /* <DEDUP_REMOVED lines=10> */
.L_x_267:
[----:B------:R-:W-:Y:S05]  /*7270*/  BSYNC B1 ;  /* 0x0000000000017941 */ /* 0x000fea0003800000 */
.L_x_266:
        /* <DEDUP_REMOVED lines=10> */
.L_x_269:
[----:B------:R-:W-:Y:S05]  /*7320*/  BSYNC B1 ;  /* 0x0000000000017941 */ /* 0x000fea0003800000 */
.L_x_268:
        /* <DEDUP_REMOVED lines=9> */
.L_x_271:
[----:B------:R-:W-:Y:S05]  /*73c0*/  BSYNC B1 ;  /* 0x0000000000017941 */ /* 0x000fea0003800000 */
.L_x_270:
        /* <DEDUP_REMOVED lines=9> */
.L_x_273:
[----:B------:R-:W-:Y:S05]  /*7460*/  BSYNC B1 ;  /* 0x0000000000017941 */ /* 0x000fea0003800000 */
.L_x_272:
        /* <DEDUP_REMOVED lines=10> */
.L_x_275:
[----:B------:R-:W-:Y:S05]  /*7510*/  BSYNC B1 ;  /* 0x0000000000017941 */ /* 0x000fea0003800000 */
.L_x_274:
        /* <DEDUP_REMOVED lines=10> */
.L_x_277:
[----:B------:R-:W-:Y:S05]  /*75c0*/  BSYNC B1 ;  /* 0x0000000000017941 */ /* 0x000fea0003800000 */
.L_x_276:
        /* <DEDUP_REMOVED lines=9> */
.L_x_279:
[----:B------:R-:W-:Y:S05]  /*7660*/  BSYNC B1 ;  /* 0x0000000000017941 */ /* 0x000fea0003800000 */
.L_x_278:
        /* <DEDUP_REMOVED lines=9> */
.L_x_281:
[----:B------:R-:W-:Y:S05]  /*7700*/  BSYNC B1 ;  /* 0x0000000000017941 */ /* 0x000fea0003800000 */
.L_x_280:
        /* <DEDUP_REMOVED lines=10> */
.L_x_283:
[----:B------:R-:W-:Y:S05]  /*77b0*/  BSYNC B1 ;  /* 0x0000000000017941 */ /* 0x000fea0003800000 */
.L_x_282:
        /* <DEDUP_REMOVED lines=10> */
.L_x_285:
[----:B------:R-:W-:Y:S05]  /*7860*/  BSYNC B1 ;  /* 0x0000000000017941 */ /* 0x000fea0003800000 */
.L_x_284:
[----:B01--45:R-:W-:Y:S01]  /*7870*/  HADD2.F32 R7, -RZ, R22.H0_H0 ;  /* 0x20000016ff077230 */ /* 0x033fe20000004100 */
        /* <DEDUP_REMOVED lines=8> */
.L_x_287:
[----:B------:R-:W-:Y:S05]  /*7900*/  BSYNC B1 ;  /* 0x0000000000017941 */ /* 0x000fea0003800000 */
.L_x_286:
[----:B0----5:R-:W-:Y:S01]  /*7910*/  HADD2.F32 R5, -RZ, R22.H0_H0 ;  /* 0x20000016ff057230 */ /* 0x021fe20000004100 */
[----:B------:R-:W-:Y:S01]  /*7920*/  ISETP.GT.AND P1, PT, R3, 0x8, P1 ;  /* 0x000000080300780c */ /* 0x000fe20000f24270 */
[----:B------:R-:W-:Y:S01]  /*7930*/  @P0 IMAD.MOV.U32 R4, RZ, RZ, R10 ;  /* 0x000000ffff040224 */ /* 0x000fe200078e000a */
[----:B------:R-:W-:Y:S02]  /*7940*/  BSSY B1, `(.L_x_288) ;  /* 0x0000009000017945 */ /* 0x000fe40003800000 */
[----:B------:R-:W-:-:S04]  /*7950*/  FMUL R5, R5, R154 ;  /* 0x0000009a05057220 */ /* 0x000fc80000400000 */
[----:B------:R-:W-:-:S05]  /*7960*/  FFMA R5, R150, R153, R5 ;  /* 0x0000009996057223 */ /* 0x000fca0000000005 */
[----:B------:R-:W-:-:S04]  /*7970*/  F2FP.F16.F32.PACK_AB R5, RZ, R5 ;  /* 0x00000005ff05723e */ /* 0x000fc800000000ff */
[----:B------:R-:W-:Y:S01]  /*7980*/  PRMT R2, R5, 0x7610, R2 ;  /* 0x0000761005027816 */ /* 0x000fe20000000002 */
[----:B------:R-:W-:-:S05]  /*7990*/  @P0 IMAD.MOV.U32 R5, RZ, RZ, R11 ;  /* 0x000000ffff050224 */ /* 0x000fca00078e000b */
[----:B------:R0:W-:Y:S01]  /*79a0*/  @P0 STG.E.U16 desc[UR36][R4.64+0x1f0], R2 ;  /* 0x0001f00204000986 */ /* 0x0001e2000c101524 */
[----:B------:R-:W-:Y:S05]  /*79b0*/  @!P1 BRA `(.L_x_289) ;  /* 0x0000000000049947 */ /* 0x000fea0003800000 */
[----:B------:R4:W5:Y:S02]  /*79c0*/  LDG.E.LTC128B.U16 R22, desc[UR36][R8.64+0x1f2] ;  /* 0x0001f22408167981 */ /* 0x000964000c1e1520 */
.L_x_289:
[----:B------:R-:W-:Y:S05]  /*79d0*/  BSYNC B1 ;  /* 0x0000000000017941 */ /* 0x000fea0003800000 */
.L_x_288:
[----:B------:R-:W-:Y:S05]  /*79e0*/  @!P1 BRA `(.L_x_290) ;  /* 0x0000002400409947 */ /* 0x000fea0003800000 */
[----:B-----5:R-:W-:-:S05]  /*79f0*/  HADD2.F32 R3, -RZ, R22.H0_H0 ;  /* 0x20000016ff037230 */ /* 0x020fca0000004100 */
[----:B------:R-:W-:-:S04]  /*7a00*/  FMUL R0, R3, R154 ;  /* 0x0000009a03007220 */ /* 0x000fc80000400000 */
[----:B------:R-:W-:-:S05]  /*7a10*/  FFMA R0, R151, R153, R0 ;  /* 0x0000009997007223 */ /* 0x000fca0000000000 */
[----:B------:R-:W-:-:S05]  /*7a20*/  F2FP.F16.F32.PACK_AB R0, RZ, R0 ;  /* 0x00000000ff00723e */ /* 0x000fca00000000ff */
[----:B------:R0:W-:Y:S01]  /*7a30*/  STG.E.U16 desc[UR36][R10.64+0x1f2], R0 ;  /* 0x0001f2000a007986 */ /* 0x0001e2000c101524 */
[----:B------:R-:W-:Y:S05]  /*7a40*/  BRA `(.L_x_290) ;  /* 0x0000002400287947 */ /* 0x000fea0003800000 */
.L_x_37:
[----:B------:R-:W-:Y:S01]  /*7a50*/  ISETP.GT.AND P2, PT, R0, 0x1, PT ;  /* 0x000000010000780c */ /* 0x000fe20003f44270 */
[----:B------:R-:W-:Y:S01]  /*7a60*/  ULDC.64 UR4, c[0x0][0x5c0] ;  /* 0x0001700000047ab9 */ /* 0x000fe20000000a00 */
[-C--:B------:R-:W-:Y:S01]  /*7a70*/  FMUL R24, R24, R153.reuse ;  /* 0x0000009918187220 */ /* 0x080fe20000400000 */
[-C--:B------:R-:W-:Y:S01]  /*7a80*/  FMUL R25, R25, R153.reuse ;  /* 0x0000009919197220 */ /* 0x080fe20000400000 */
[----:B------:R-:W-:Y:S01]  /*7a90*/  ISETP.GT.AND P1, PT, R3, RZ, P2 ;  /* 0x000000ff0300720c */ /* 0x000fe20001724270 */
[-C--:B------:R-:W-:Y:S01]  /*7aa0*/  FMUL R26, R26, R153.reuse ;  /* 0x000000991a1a7220 */ /* 0x080fe20000400000 */
[----:B------:R-:W-:Y:S01]  /*7ab0*/  LEA R4, P4, R6, UR4, 0x1 ;  /* 0x0000000406047c11 */ /* 0x000fe2000f8808ff */
[-C--:B------:R-:W-:Y:S01]  /*7ac0*/  FMUL R27, R27, R153.reuse ;  /* 0x000000991b1b7220 */ /* 0x080fe20000400000 */
[----:B------:R-:W-:Y:S01]  /*7ad0*/  F2FP.F16.F32.PACK_AB R24, RZ, R24 ;  /* 0x00000018ff18723e */ /* 0x000fe200000000ff */
[-C--:B------:R-:W-:Y:S01]  /*7ae0*/  FMUL R28, R28, R153.reuse ;  /* 0x000000991c1c7220 */ /* 0x080fe20000400000 */
[----:B------:R-:W-:Y:S01]  /*7af0*/  LEA.HI.X R5, R6, UR5, R181, 0x1, P4 ;  /* 0x0000000506057c11 */ /* 0x000fe2000a0f0cb5 */
[----:B------:R-:W-:Y:S01]  /*7b00*/  FMUL R29, R29, R153 ;  /* 0x000000991d1d7220 */ /* 0x000fe20000400000 */
[----:B------:R-:W-:Y:S01]  /*7b10*/  F2FP.F16.F32.PACK_AB R25, RZ, R25 ;  /* 0x00000019ff19723e */ /* 0x000fe200000000ff */
[-C--:B------:R-:W-:Y:S01]  /*7b20*/  FMUL R30, R30, R153.reuse ;  /* 0x000000991e1e7220 */ /* 0x080fe20000400000 */
[----:B------:R-:W-:Y:S01]  /*7b30*/  ISETP.GT.AND P2, PT, R3, 0x8, P2 ;  /* 0x000000080300780c */ /* 0x000fe20001744270 */
[----:B------:R-:W-:Y:S01]  /*7b40*/  @P3 STG.E.U16 desc[UR36][R4.64], R24 ;  /* 0x0000001804003986 */ /* 0x000fe2000c101524 */
[C---:B------:R-:W-:Y:S01]  /*7b50*/  SHF.L.U64.HI R11, R10.reuse, 0x4, R11 ;  /* 0x000000040a0b7819 */ /* 0x040fe2000001020b */
[-C--:B------:R-:W-:Y:S01]  /*7b60*/  FMUL R31, R31, R153.reuse ;  /* 0x000000991f1f7220 */ /* 0x080fe20000400000 */
[----:B------:R-:W-:Y:S01]  /*7b70*/  LEA R6, P3, R10, R4, 0x4 ;  /* 0x000000040a067211 */ /* 0x000fe200078620ff */
[----:B------:R-:W-:Y:S01]  /*7b80*/  @P1 STG.E.U16 desc[UR36][R4.64+0x2], R25 ;  /* 0x0000021904001986 */ /* 0x000fe2000c101524 */
[----:B------:R-:W-:Y:S01]  /*7b90*/  ISETP.GT.AND P1, PT, R3, 0x8, P0 ;  /* 0x000000080300780c */ /* 0x000fe20000724270 */
[----:B------:R-:W-:Y:S01]  /*7ba0*/  FMUL R32, R32, R153 ;  /* 0x0000009920207220 */ /* 0x000fe20000400000 */
[----:B------:R-:W-:Y:S01]  /*7bb0*/  F2FP.F16.F32.PACK_AB R26, RZ, R26 ;  /* 0x0000001aff1a723e */ /* 0x000fe200000000ff */
[----:B------:R-:W-:Y:S01]  /*7bc0*/  IMAD.X R7, R11, 0x1, R5, P3 ;  /* 0x000000010b077824 */ /* 0x000fe200018e0605 */
[----:B------:R-:W-:Y:S01]  /*7bd0*/  F2FP.F16.F32.PACK_AB R27, RZ, R27 ;  /* 0x0000001bff1b723e */ /* 0x000fe200000000ff */
[-C--:B------:R-:W-:Y:S01]  /*7be0*/  FMUL R33, R33, R153.reuse ;  /* 0x0000009921217220 */ /* 0x080fe20000400000 */
[----:B------:R-:W-:Y:S01]  /*7bf0*/  ISETP.GT.AND P0, PT, R0, 0x8, PT ;  /* 0x000000080000780c */ /* 0x000fe20003f04270 */
[-C--:B------:R-:W-:Y:S01]  /*7c00*/  FMUL R34, R34, R153.reuse ;  /* 0x0000009922227220 */ /* 0x080fe20000400000 */
[----:B------:R-:W-:Y:S01]  /*7c10*/  F2FP.F16.F32.PACK_AB R28, RZ, R28 ;  /* 0x0000001cff1c723e */ /* 0x000fe200000000ff */
[-C--:B------:R-:W-:Y:S01]  /*7c20*/  FMUL R35, R35, R153.reuse ;  /* 0x0000009923237220 */ /* 0x080fe20000400000 */
[C---:B------:R-:W-:Y:S01]  /*7c30*/  ISETP.GT.AND P4, PT, R3.reuse, RZ, P0 ;  /* 0x000000ff0300720c */ /* 0x040fe20000784270 */
[----:B------:R-:W-:Y:S01]  /*7c40*/  FMUL R36, R36, R153 ;  /* 0x0000009924247220 */ /* 0x000fe20000400000 */
[----:B------:R-:W-:Y:S01]  /*7c50*/  F2FP.F16.F32.PACK_AB R29, RZ, R29 ;  /* 0x0000001dff1d723e */ /* 0x000fe200000000ff */
[----:B------:R-:W-:Y:S01]  /*7c60*/  @P1 STG.E.U16 desc[UR36][R6.64], R26 ;  /* 0x0000001a06001986 */ /* 0x000fe2000c101524 */
[----:B------:R-:W-:Y:S01]  /*7c70*/  ISETP.GT.AND P1, PT, R3, 0x8, P0 ;  /* 0x000000080300780c */ /* 0x000fe20000724270 */
[-C--:B------:R-:W-:Y:S01]  /*7c80*/  FMUL R37, R37, R153.reuse ;  /* 0x0000009925257220 */ /* 0x080fe20000400000 */
[----:B------:R-:W-:Y:S01]  /*7c90*/  F2FP.F16.F32.PACK_AB R30, RZ, R30 ;  /* 0x0000001eff1e723e */ /* 0x000fe200000000ff */
[----:B------:R-:W-:Y:S01]  /*7ca0*/  @P2 STG.E.U16 desc[UR36][R6.64+0x2], R27 ;  /* 0x0000021b06002986 */ /* 0x000fe2000c101524 */
[----:B------:R-:W-:Y:S01]  /*7cb0*/  ISETP.GT.AND P2, PT, R0, 0x9, PT ;  /* 0x000000090000780c */ /* 0x000fe20003f44270 */
[----:B------:R-:W-:Y:S01]  /*7cc0*/  FMUL R38, R38, R153 ;  /* 0x0000009926267220 */ /* 0x000fe20000400000 */
[----:B------:R-:W-:Y:S01]  /*7cd0*/  F2FP.F16.F32.PACK_AB R31, RZ, R31 ;  /* 0x0000001fff1f723e */ /* 0x000fe200000000ff */
[-C--:B------:R-:W-:Y:S01]  /*7ce0*/  FMUL R39, R39, R153.reuse ;  /* 0x0000009927277220 */ /* 0x080fe20000400000 */
[C---:B------:R-:W-:Y:S01]  /*7cf0*/  ISETP.GT.AND P3, PT, R3.reuse, RZ, P2 ;  /* 0x000000ff0300720c */ /* 0x040fe20001764270 */
[----:B------:R-:W-:Y:S01]  /*7d00*/  @P4 STG.E.U16 desc[UR36][R4.64+0x10], R28 ;  /* 0x0000101c04004986 */ /* 0x000fe2000c101524 */
[----:B------:R-:W-:Y:S01]  /*7d10*/  ISETP.GT.AND P2, PT, R3, 0x8, P2 ;  /* 0x000000080300780c */ /* 0x000fe20001744270 */
[-C--:B------:R-:W-:Y:S01]  /*7d20*/  FMUL R40, R40, R153.reuse ;  /* 0x0000009928287220 */ /* 0x080fe20000400000 */
[----:B------:R-:W-:Y:S01]  /*7d30*/  ISETP.GT.AND P0, PT, R0, 0x10, PT ;  /* 0x000000100000780c */ /* 0x000fe20003f04270 */
[-C--:B------:R-:W-:Y:S01]  /*7d40*/  FMUL R41, R41, R153.reuse ;  /* 0x0000009929297220 */ /* 0x080fe20000400000 */
[----:B------:R-:W-:Y:S01]  /*7d50*/  F2FP.F16.F32.PACK_AB R32, RZ, R32 ;  /* 0x00000020ff20723e */ /* 0x000fe200000000ff */
[-C--:B------:R-:W-:Y:S01]  /*7d60*/  FMUL R42, R42, R153.reuse ;  /* 0x000000992a2a7220 */ /* 0x080fe20000400000 */
[----:B------:R-:W-:Y:S01]  /*7d70*/  ISETP.GT.AND P4, PT, R3, RZ, P0 ;  /* 0x000000ff0300720c */ /* 0x000fe20000784270 */
[----:B------:R-:W-:Y:S01]  /*7d80*/  FMUL R43, R43, R153 ;  /* 0x000000992b2b7220 */ /* 0x000fe20000400000 */
[----:B------:R-:W-:Y:S01]  /*7d90*/  F2FP.F16.F32.PACK_AB R33, RZ, R33 ;  /* 0x00000021ff21723e */ /* 0x000fe200000000ff */
[-C--:B------:R-:W-:Y:S01]  /*7da0*/  FMUL R44, R44, R153.reuse ;  /* 0x000000992c2c7220 */ /* 0x080fe20000400000 */
[----:B------:R-:W-:Y:S01]  /*7db0*/  F2FP.F16.F32.PACK_AB R34, RZ, R34 ;  /* 0x00000022ff22723e */ /* 0x000fe200000000ff */
[----:B------:R-:W-:Y:S01]  /*7dc0*/  @P3 STG.E.U16 desc[UR36][R4.64+0x12], R29 ;  /* 0x0000121d04003986 */ /* 0x000fe2000c101524 */
[----:B------:R-:W-:Y:S01]  /*7dd0*/  ISETP.GT.AND P3, PT, R0, 0x11, PT ;  /* 0x000000110000780c */ /* 0x000fe20003f64270 */
[----:B------:R-:W-:Y:S01]  /*7de0*/  FMUL R45, R45, R153 ;  /* 0x000000992d2d7220 */ /* 0x000fe20000400000 */
[----:B------:R-:W-:Y:S01]  /*7df0*/  F2FP.F16.F32.PACK_AB R35, RZ, R35 ;  /* 0x00000023ff23723e */ /* 0x000fe200000000ff */
[----:B------:R-:W-:Y:S01]  /*7e00*/  @P1 STG.E.U16 desc[UR36][R6.64+0x10], R30 ;  /* 0x0000101e06001986 */ /* 0x000fe2000c101524 */
[C---:B------:R-:W-:Y:S01]  /*7e10*/  ISETP.GT.AND P1, PT, R3.reuse, 0x8, P0 ;  /* 0x000000080300780c */ /* 0x040fe20000724270 */
[-C--:B------:R-:W-:Y:S01]  /*7e20*/  FMUL R46, R46, R153.reuse ;  /* 0x000000992e2e7220 */ /* 0x080fe20000400000 */
[----:B------:R-:W-:Y:S01]  /*7e30*/  ISETP.GT.AND P0, PT, R0, 0x18, PT ;  /* 0x000000180000780c */ /* 0x000fe20003f04270 */
[----:B------:R-:W-:Y:S01]  /*7e40*/  @P2 STG.E.U16 desc[UR36][R6.64+0x12], R31 ;  /* 0x0000121f06002986 */ /* 0x000fe2000c101524 */
[----:B------:R-:W-:Y:S01]  /*7e50*/  ISETP.GT.AND P2, PT, R3, RZ, P3 ;  /* 0x000000ff0300720c */ /* 0x000fe20001f44270 */
[-C--:B------:R-:W-:Y:S01]  /*7e60*/  FMUL R47, R47, R153.reuse ;  /* 0x000000992f2f7220 */ /* 0x080fe20000400000 */
[C---:B------:R-:W-:Y:S01]  /*7e70*/  ISETP.GT.AND P3, PT, R3.reuse, 0x8, P3 ;  /* 0x000000080300780c */ /* 0x040fe20001f64270 */
[----:B------:R-:W-:Y:S01]  /*7e80*/  @P4 STG.E.U16 desc[UR36][R4.64+0x20], R32 ;  /* 0x0000202004004986 */ /* 0x000fe2000c101524 */
[----:B------:R-:W-:Y:S01]  /*7e90*/  ISETP.GT.AND P4, PT, R3, RZ, P0 ;  /* 0x000000ff0300720c */ /* 0x000fe20000784270 */
[-C--:B------:R-:W-:Y:S01]  /*7ea0*/  FMUL R48, R48, R153.reuse ;  /* 0x0000009930307220 */ /* 0x080fe20000400000 */
[----:B------:R-:W-:Y:S01]  /*7eb0*/  F2FP.F16.F32.PACK_AB R36, RZ, R36 ;  /* 0x00000024ff24723e */ /* 0x000fe200000000ff */
[----:B------:R-:W-:Y:S01]  /*7ec0*/  FMUL R49, R49, R153 ;  /* 0x0000009931317220 */ /* 0x000fe20000400000 */
[----:B------:R-:W-:Y:S01]  /*7ed0*/  F2FP.F16.F32.PACK_AB R37, RZ, R37 ;  /* 0x00000025ff25723e */ /* 0x000fe200000000ff */
[-C--:B------:R-:W-:Y:S01]  /*7ee0*/  FMUL R50, R50, R153.reuse ;  /* 0x0000009932327220 */ /* 0x080fe20000400000 */
[----:B------:R-:W-:Y:S01]  /*7ef0*/  F2FP.F16.F32.PACK_AB R38, RZ, R38 ;  /* 0x00000026ff26723e */ /* 0x000fe200000000ff */
[----:B------:R-:W-:Y:S01]  /*7f00*/  FMUL R51, R51, R153 ;  /* 0x0000009933337220 */ /* 0x000fe20000400000 */
[----:B------:R-:W-:Y:S01]  /*7f10*/  F2FP.F16.F32.PACK_AB R39, RZ, R39 ;  /* 0x00000027ff27723e */ /* 0x000fe200000000ff */
[----:B------:R-:W-:Y:S01]  /*7f20*/  @P2 STG.E.U16 desc[UR36][R4.64+0x22], R33 ;  /* 0x0000222104002986 */ /* 0x000fe2000c101524 */
[----:B------:R-:W-:Y:S01]  /*7f30*/  F2FP.F16.F32.PACK_AB R40, RZ, R40 ;  /* 0x00000028ff28723e */ /* 0x000fe200000000ff */
[----:B------:R-:W-:Y:S01]  /*7f40*/  FMUL R52, R52, R153 ;  /* 0x0000009934347220 */ /* 0x000fe20000400000 */
[----:B------:R-:W-:Y:S01]  /*7f50*/  F2FP.F16.F32.PACK_AB R41, RZ, R41 ;  /* 0x00000029ff29723e */ /* 0x000fe200000000ff */
[----:B------:R-:W-:Y:S01]  /*7f60*/  @P1 STG.E.U16 desc[UR36][R6.64+0x20], R34 ;  /* 0x0000202206001986 */ /* 0x000fe2000c101524 */
[----:B------:R-:W-:Y:S01]  /*7f70*/  ISETP.GT.AND P1, PT, R3, 0x8, P0 ;  /* 0x000000080300780c */ /* 0x000fe20000724270 */
[-C--:B------:R-:W-:Y:S01]  /*7f80*/  FMUL R53, R53, R153.reuse ;  /* 0x0000009935357220 */ /* 0x080fe20000400000 */
[C---:B------:R-:W-:Y:S01]  /*7f90*/  ISETP.GT.AND P0, PT, R0.reuse, 0x20, PT ;  /* 0x000000200000780c */ /* 0x040fe20003f04270 */
[----:B------:R-:W-:Y:S01]  /*7fa0*/  @P3 STG.E.U16 desc[UR36][R6.64+0x22], R35 ;  /* 0x0000222306003986 */ /* 0x000fe2000c101524 */
[----:B------:R-:W-:Y:S01]  /*7fb0*/  ISETP.GT.AND P3, PT, R0, 0x19, PT ;  /* 0x000000190000780c */ /* 0x000fe20003f64270 */
[-C--:B------:R-:W-:Y:S01]  /*7fc0*/  FMUL R54, R54, R153.reuse ;  /* 0x0000009936367220 */ /* 0x080fe20000400000 */
[----:B------:R-:W-:Y:S01]  /*7fd0*/  F2FP.F16.F32.PACK_AB R42, RZ, R42 ;  /* 0x0000002aff2a723e */ /* 0x000fe200000000ff */
[----:B------:R-:W-:Y:S01]  /*7fe0*/  @P4 STG.E.U16 desc[UR36][R4.64+0x30], R36 ;  /* 0x0000302404004986 */ /* 0x000fe2000c101524 */
[----:B------:R-:W-:Y:S01]  /*7ff0*/  ISETP.GT.AND P2, PT, R3, RZ, P3 ;  /* 0x000000ff0300720c */ /* 0x000fe20001f44270 */
[-C--:B------:R-:W-:Y:S01]  /*8000*/  FMUL R55, R55, R153.reuse ;  /* 0x0000009937377220 */ /* 0x080fe20000400000 */
[C---:B------:R-:W-:Y:S01]  /*8010*/  ISETP.GT.AND P3, PT, R3.reuse, 0x8, P3 ;  /* 0x000000080300780c */ /* 0x040fe20001f64270 */
[-C--:B------:R-:W-:Y:S01]  /*8020*/  FMUL R56, R56, R153.reuse ;  /* 0x0000009938387220 */ /* 0x080fe20000400000 */
[----:B------:R-:W-:Y:S01]  /*8030*/  ISETP.GT.AND P4, PT, R3, RZ, P0 ;  /* 0x000000ff0300720c */ /* 0x000fe20000784270 */
[----:B------:R-:W-:Y:S01]  /*8040*/  FMUL R57, R57, R153 ;  /* 0x0000009939397220 */ /* 0x000fe20000400000 */
[----:B------:R-:W-:Y:S01]  /*8050*/  F2FP.F16.F32.PACK_AB R43, RZ, R43 ;  /* 0x0000002bff2b723e */ /* 0x000fe200000000ff */
[-C--:B------:R-:W-:Y:S01]  /*8060*/  FMUL R58, R58, R153.reuse ;  /* 0x000000993a3a7220 */ /* 0x080fe20000400000 */
[----:B------:R-:W-:Y:S01]  /*8070*/  F2FP.F16.F32.PACK_AB R44, RZ, R44 ;  /* 0x0000002cff2c723e */ /* 0x000fe200000000ff */
[----:B------:R-:W-:Y:S01]  /*8080*/  FMUL R59, R59, R153 ;  /* 0x000000993b3b7220 */ /* 0x000fe20000400000 */
[----:B------:R-:W-:Y:S01]  /*8090*/  F2FP.F16.F32.PACK_AB R45, RZ, R45 ;  /* 0x0000002dff2d723e */ /* 0x000fe200000000ff */
[----:B------:R-:W-:Y:S01]  /*80a0*/  FMUL R60, R60, R153 ;  /* 0x000000993c3c7220 */ /* 0x000fe20000400000 */
[----:B------:R-:W-:Y:S01]  /*80b0*/  F2FP.F16.F32.PACK_AB R46, RZ, R46 ;  /* 0x0000002eff2e723e */ /* 0x000fe200000000ff */
[----:B------:R-:W-:Y:S01]  /*80c0*/  @P2 STG.E.U16 desc[UR36][R4.64+0x32], R37 ;  /* 0x0000322504002986 */ /* 0x000fe2000c101524 */
[----:B------:R-:W-:Y:S01]  /*80d0*/  F2FP.F16.F32.PACK_AB R47, RZ, R47 ;  /* 0x0000002fff2f723e */ /* 0x000fe200000000ff */
[-C--:B------:R-:W-:Y:S01]  /*80e0*/  FMUL R61, R61, R153.reuse ;  /* 0x000000993d3d7220 */ /* 0x080fe20000400000 */
[----:B------:R-:W-:Y:S01]  /*80f0*/  F2FP.F16.F32.PACK_AB R48, RZ, R48 ;  /* 0x00000030ff30723e */ /* 0x000fe200000000ff */
[----:B------:R-:W-:Y:S01]  /*8100*/  @P1 STG.E.U16 desc[UR36][R6.64+0x30], R38 ;  /* 0x0000302606001986 */ /* 0x000fe2000c101524 */
[----:B------:R-:W-:Y:S01]  /*8110*/  ISETP.GT.AND P1, PT, R3, 0x8, P0 ;  /* 0x000000080300780c */ /* 0x000fe20000724270 */
[-C--:B------:R-:W-:Y:S01]  /*8120*/  FMUL R62, R62, R153.reuse ;  /* 0x000000993e3e7220 */ /* 0x080fe20000400000 */
[C---:B------:R-:W-:Y:S01]  /*8130*/  ISETP.GT.AND P0, PT, R0.reuse, 0x28, PT ;  /* 0x000000280000780c */ /* 0x040fe20003f04270 */
[----:B------:R-:W-:Y:S01]  /*8140*/  @P3 STG.E.U16 desc[UR36][R6.64+0x32], R39 ;  /* 0x0000322706003986 */ /* 0x000fe2000c101524 */
[----:B------:R-:W-:Y:S01]  /*8150*/  ISETP.GT.AND P3, PT, R0, 0x21, PT ;  /* 0x000000210000780c */ /* 0x000fe20003f64270 */
[----:B------:R-:W-:Y:S01]  /*8160*/  FMUL R63, R63, R153 ;  /* 0x000000993f3f7220 */ /* 0x000fe20000400000 */
[----:B------:R-:W-:Y:S01]  /*8170*/  F2FP.F16.F32.PACK_AB R49, RZ, R49 ;  /* 0x00000031ff31723e */ /* 0x000fe200000000ff */
[----:B------:R-:W-:Y:S01]  /*8180*/  @P4 STG.E.U16 desc[UR36][R4.64+0x40], R40 ;  /* 0x0000402804004986 */ /* 0x000fe2000c101524 */
[C---:B------:R-:W-:Y:S01]  /*8190*/  ISETP.GT.AND P2, PT, R3.reuse, RZ, P3 ;  /* 0x000000ff0300720c */ /* 0x040fe20001f44270 */
[-C--:B------:R-:W-:Y:S01]  /*81a0*/  FMUL R64, R64, R153.reuse ;  /* 0x0000009940407220 */ /* 0x080fe20000400000 */
[----:B------:R-:W-:Y:S01]  /*81b0*/  ISETP.GT.AND P3, PT, R3, 0x8, P3 ;  /* 0x000000080300780c */ /* 0x000fe20001f64270 */
[-C--:B------:R-:W-:Y:S01]  /*81c0*/  FMUL R65, R65, R153.reuse ;  /* 0x0000009941417220 */ /* 0x080fe20000400000 */
        /* <DEDUP_REMOVED lines=248> */
[----:B------:R-:W-:-:S02]  /*9150*/  ISETP.GT.AND P1, PT, R3, 0x8, P0 ;  /* 0x000000080300780c */ /* 0x000fc40000724270 */
[C---:B------:R-:W-:Y:S01]  /*9160*/  ISETP.GT.AND P0, PT, R0.reuse, 0x78, PT ;  /* 0x000000780000780c */ /* 0x040fe20003f04270 */
[----:B------:R-:W-:Y:S01]  /*9170*/  @P3 STG.E.U16 desc[UR36][R6.64+0xd2], R79 ;  /* 0x0000d24f06003986 */ /* 0x000fe2000c101524 */
[----:B------:R-:W-:Y:S02]  /*9180*/  ISETP.GT.AND P3, PT, R0, 0x71, PT ;  /* 0x000000710000780c */ /* 0x000fe40003f64270 */
[----:B------:R-:W-:Y:S01]  /*9190*/  F2FP.F16.F32.PACK_AB R119, RZ, R119 ;  /* 0x00000077ff77723e */ /* 0x000fe200000000ff */
[----:B------:R-:W-:Y:S01]  /*91a0*/  @P4 STG.E.U16 desc[UR36][R4.64+0xe0], R80 ;  /* 0x0000e05004004986 */ /* 0x000fe2000c101524 */
[C---:B------:R-:W-:Y:S02]  /*91b0*/  ISETP.GT.AND P2, PT, R3.reuse, RZ, P3 ;  /* 0x000000ff0300720c */ /* 0x040fe40001f44270 */
[C---:B------:R-:W-:Y:S02]  /*91c0*/  ISETP.GT.AND P3, PT, R3.reuse, 0x8, P3 ;  /* 0x000000080300780c */ /* 0x040fe40001f64270 */
[----:B------:R-:W-:-:S02]  /*91d0*/  ISETP.GT.AND P4, PT, R3, RZ, P0 ;  /* 0x000000ff0300720c */ /* 0x000fc40000784270 */
[----:B------:R-:W-:Y:S02]  /*91e0*/  F2FP.F16.F32.PACK_AB R120, RZ, R120 ;  /* 0x00000078ff78723e */ /* 0x000fe400000000ff */
[----:B------:R-:W-:Y:S02]  /*91f0*/  F2FP.F16.F32.PACK_AB R121, RZ, R121 ;  /* 0x00000079ff79723e */ /* 0x000fe400000000ff */
[----:B------:R-:W-:Y:S02]  /*9200*/  F2FP.F16.F32.PACK_AB R122, RZ, R122 ;  /* 0x0000007aff7a723e */ /* 0x000fe400000000ff */
[----:B------:R-:W-:Y:S01]  /*9210*/  F2FP.F16.F32.PACK_AB R123, RZ, R123 ;  /* 0x0000007bff7b723e */ /* 0x000fe200000000ff */
[----:B------:R-:W-:Y:S01]  /*9220*/  @P2 STG.E.U16 desc[UR36][R4.64+0xe2], R81 ;  /* 0x0000e25104002986 */ /* 0x000fe2000c101524 */
[----:B------:R-:W-:Y:S02]  /*9230*/  F2FP.F16.F32.PACK_AB R124, RZ, R124 ;  /* 0x0000007cff7c723e */ /* 0x000fe400000000ff */
        /* <DEDUP_REMOVED lines=66> */
[----:B------:R-:W-:Y:S04]  /*9660*/  @P2 STG.E.U16 desc[UR36][R4.64+0x122], R97 ;  /* 0x0001226104002986 */ /* 0x000fe8000c101524 */
[----:B------:R-:W-:Y:S01]  /*9670*/  @P1 STG.E.U16 desc[UR36][R6.64+0x120], R98 ;  /* 0x0001206206001986 */ /* 0x000fe2000c101524 */
[----:B------:R-:W-:-:S02]  /*9680*/  ISETP.GT.AND P1, PT, R3, 0x8, P0 ;  /* 0x000000080300780c */ /* 0x000fc40000724270 */
[C---:B------:R-:W-:Y:S01]  /*9690*/  ISETP.GT.AND P0, PT, R0.reuse, 0xa0, PT ;  /* 0x000000a00000780c */ /* 0x040fe20003f04270 */
[----:B------:R-:W-:Y:S01]  /*96a0*/  @P3 STG.E.U16 desc[UR36][R6.64+0x122], R99 ;  /* 0x0001226306003986 */ /* 0x000fe2000c101524 */
[----:B------:R-:W-:-:S03]  /*96b0*/  ISETP.GT.AND P3, PT, R0, 0x99, PT ;  /* 0x000000990000780c */ /* 0x000fc60003f64270 */
[----:B------:R-:W-:Y:S01]  /*96c0*/  @P4 STG.E.U16 desc[UR36][R4.64+0x130], R100 ;  /* 0x0001306404004986 */ /* 0x000fe2000c101524 */
[C---:B------:R-:W-:Y:S02]  /*96d0*/  ISETP.GT.AND P2, PT, R3.reuse, RZ, P3 ;  /* 0x000000ff0300720c */ /* 0x040fe40001f44270 */
[C---:B------:R-:W-:Y:S02]  /*96e0*/  ISETP.GT.AND P3, PT, R3.reuse, 0x8, P3 ;  /* 0x000000080300780c */ /* 0x040fe40001f64270 */
[----:B------:R-:W-:-:S09]  /*96f0*/  ISETP.GT.AND P4, PT, R3, RZ, P0 ;  /* 0x000000ff0300720c */ /* 0x000fd20000784270 */
[----:B------:R-:W-:Y:S04]  /*9700*/  @P2 STG.E.U16 desc[UR36][R4.64+0x132], R101 ;  /* 0x0001326504002986 */ /* 0x000fe8000c101524 */
[----:B------:R-:W-:Y:S01]  /*9710*/  @P1 STG.E.U16 desc[UR36][R6.64+0x130], R102 ;  /* 0x0001306606001986 */ /* 0x000fe2000c101524 */
[----:B------:R-:W-:Y:S02]  /*9720*/  ISETP.GT.AND P1, PT, R3, 0x8, P0 ;  /* 0x000000080300780c */ /* 0x000fe40000724270 */
        /* <DEDUP_REMOVED lines=76> */
[C---:B------:R-:W-:Y:S02]  /*9bf0*/  ISETP.GT.AND P3, PT, R3.reuse, RZ, P0 ;  /* 0x000000ff0300720c */ /* 0x040fe40000764270 */
[----:B------:R-:W-:-:S07]  /*9c00*/  ISETP.GT.AND P0, PT, R3, 0x8, P0 ;  /* 0x000000080300780c */ /* 0x000fce0000704270 */
[----:B------:R-:W-:Y:S04]  /*9c10*/  @P2 STG.E.U16 desc[UR36][R4.64+0x1b2], R133 ;  /* 0x0001b28504002986 */ /* 0x000fe8000c101524 */
[----:B------:R-:W-:Y:S01]  /*9c20*/  @P1 STG.E.U16 desc[UR36][R6.64+0x1b0], R134 ;  /* 0x0001b08606001986 */ /* 0x000fe2000c101524 */
[----:B------:R-:W-:-:S03]  /*9c30*/  ISETP.GT.AND P1, PT, R0, 0xe8, PT ;  /* 0x000000e80000780c */ /* 0x000fc60003f24270 */
        /* <DEDUP_REMOVED lines=11> */
[C---:B------:R-:W-:Y:S02]  /*9cf0*/  ISETP.GT.AND P2, PT, R3.reuse, RZ, P0 ;  /* 0x000000ff0300720c */ /* 0x040fe40000744270 */
[----:B------:R-:W-:Y:S01]  /*9d00*/  ISETP.GT.AND P0, PT, R3, 0x8, P0 ;  /* 0x000000080300780c */ /* 0x000fe20000704270 */
[----:B------:R-:W-:Y:S01]  /*9d10*/  @P3 STG.E.U16 desc[UR36][R4.64+0x1d0], R140 ;  /* 0x0001d08c04003986 */ /* 0x000fe2000c101524 */
[----:B------:R-:W-:-:S04]  /*9d20*/  ISETP.GT.AND P3, PT, R0, 0xf0, PT ;  /* 0x000000f00000780c */ /* 0x000fc80003f64270 */
[C---:B------:R-:W-:Y:S02]  /*9d30*/  ISETP.GT.AND P4, PT, R3.reuse, RZ, P3 ;  /* 0x000000ff0300720c */ /* 0x040fe40001f84270 */
[----:B------:R-:W-:-:S03]  /*9d40*/  ISETP.GT.AND P3, PT, R3, 0x8, P3 ;  /* 0x000000080300780c */ /* 0x000fc60001f64270 */
[----:B------:R-:W-:Y:S01]  /*9d50*/  @P2 STG.E.U16 desc[UR36][R4.64+0x1d2], R141 ;  /* 0x0001d28d04002986 */ /* 0x000fe2000c101524 */
[----:B------:R-:W-:-:S03]  /*9d60*/  ISETP.GT.AND P2, PT, R0, 0xf8, PT ;  /* 0x000000f80000780c */ /* 0x000fc60003f44270 */
[----:B------:R-:W-:Y:S01]  /*9d70*/  @P1 STG.E.U16 desc[UR36][R6.64+0x1d0], R142 ;  /* 0x0001d08e06001986 */ /* 0x000fe2000c101524 */
[----:B------:R-:W-:-:S03]  /*9d80*/  ISETP.GT.AND P1, PT, R0, 0xf9, PT ;  /* 0x000000f90000780c */ /* 0x000fc60003f24270 */
[----:B------:R-:W-:Y:S01]  /*9d90*/  @P0 STG.E.U16 desc[UR36][R6.64+0x1d2], R143 ;  /* 0x0001d28f06000986 */ /* 0x000fe2000c101524 */
[----:B------:R-:W-:-:S03]  /*9da0*/  ISETP.GT.AND P0, PT, R0, 0xf1, PT ;  /* 0x000000f10000780c */ /* 0x000fc60003f04270 */
[----:B------:R-:W-:Y:S01]  /*9db0*/  @P4 STG.E.U16 desc[UR36][R4.64+0x1e0], R144 ;  /* 0x0001e09004004986 */ /* 0x000fe2000c101524 */
[C---:B------:R-:W-:Y:S02]  /*9dc0*/  ISETP.GT.AND P4, PT, R3.reuse, RZ, P0 ;  /* 0x000000ff0300720c */ /* 0x040fe40000784270 */
[----:B------:R-:W-:-:S11]  /*9dd0*/  ISETP.GT.AND P0, PT, R3, 0x8, P0 ;  /* 0x000000080300780c */ /* 0x000fd60000704270 */
[----:B------:R-:W-:Y:S01]  /*9de0*/  @P4 STG.E.U16 desc[UR36][R4.64+0x1e2], R145 ;  /* 0x0001e29104004986 */ /* 0x000fe2000c101524 */
[C---:B------:R-:W-:Y:S01]  /*9df0*/  ISETP.GT.AND P4, PT, R3.reuse, RZ, P2 ;  /* 0x000000ff0300720c */ /* 0x040fe20001784270 */
[----:B------:R-:W-:Y:S01]  /*9e00*/  @P0 IMAD.MOV.U32 R2, RZ, RZ, R6 ;  /* 0x000000ffff020224 */ /* 0x000fe200078e0006 */
[C---:B------:R-:W-:Y:S01]  /*9e10*/  ISETP.GT.AND P2, PT, R3.reuse, 0x8, P2 ;  /* 0x000000080300780c */ /* 0x040fe20001744270 */
[----:B------:R-:W-:Y:S01]  /*9e20*/  @P3 STG.E.U16 desc[UR36][R6.64+0x1e0], R146 ;  /* 0x0001e09206003986 */ /* 0x000fe2000c101524 */
[C---:B------:R-:W-:Y:S02]  /*9e30*/  ISETP.GT.AND P3, PT, R3.reuse, RZ, P1 ;  /* 0x000000ff0300720c */ /* 0x040fe40000f64270 */
[----:B------:R-:W-:Y:S01]  /*9e40*/  ISETP.GT.AND P1, PT, R3, 0x8, P1 ;  /* 0x000000080300780c */ /* 0x000fe20000f24270 */
[----:B------:R-:W-:-:S05]  /*9e50*/  @P0 IMAD.MOV.U32 R3, RZ, RZ, R7 ;  /* 0x000000ffff030224 */ /* 0x000fca00078e0007 */
[----:B------:R0:W-:Y:S02]  /*9e60*/  @P0 STG.E.U16 desc[UR36][R2.64+0x1e2], R147 ;  /* 0x0001e29302000986 */ /* 0x0001e4000c101524 */
[----:B0-----:R-:W-:Y:S02]  /*9e70*/  @P4 IMAD.MOV.U32 R2, RZ, RZ, R4 ;  /* 0x000000ffff024224 */ /* 0x001fe400078e0004 */
[----:B------:R-:W-:-:S05]  /*9e80*/  @P4 IMAD.MOV.U32 R3, RZ, RZ, R5 ;  /* 0x000000ffff034224 */ /* 0x000fca00078e0005 */
[----:B------:R0:W-:Y:S04]  /*9e90*/  @P4 STG.E.U16 desc[UR36][R2.64+0x1f0], R148 ;  /* 0x0001f09402004986 */ /* 0x0001e8000c101524 */
[----:B------:R1:W-:Y:S01]  /*9ea0*/  @P3 STG.E.U16 desc[UR36][R4.64+0x1f2], R149 ;  /* 0x0001f29504003986 */ /* 0x0003e2000c101524 */
[----:B0-----:R-:W-:Y:S02]  /*9eb0*/  @P2 IMAD.MOV.U32 R2, RZ, RZ, R6 ;  /* 0x000000ffff022224 */ /* 0x001fe400078e0006 */
[----:B------:R-:W-:-:S05]  /*9ec0*/  @P2 IMAD.MOV.U32 R3, RZ, RZ, R7 ;  /* 0x000000ffff032224 */ /* 0x000fca00078e0007 */
[----:B------:R1:W-:Y:S04]  /*9ed0*/  @P2 STG.E.U16 desc[UR36][R2.64+0x1f0], R150 ;  /* 0x0001f09602002986 */ /* 0x0003e8000c101524 */
[----:B------:R1:W-:Y:S02]  /*9ee0*/  @P1 STG.E.U16 desc[UR36][R6.64+0x1f2], R151 ;  /* 0x0001f29706001986 */ /* 0x0003e4000c101524 */
.L_x_290:
[----:B------:R-:W-:Y:S05]  /*9ef0*/  BSYNC B0 ;  /* 0x0000000000007941 */ /* 0x000fea0003800000 */
.L_x_36:
[----:B01----:R-:W2:Y:S01]  /*9f00*/  LDL.64 R2, [R1] ;  /* 0x0000000001027983 */ /* 0x003ea20000100a00 */
[----:B------:R-:W-:Y:S01]  /*9f10*/  ULDC.64 UR4, c[0x0][0x650] ;  /* 0x0001940000047ab9 */ /* 0x000fe20000000a00 */
[----:B------:R0:W-:Y:S01]  /*9f20*/  SYNCS.ARRIVE.TRANS64.A1T0 RZ, [R162+UR45], RZ ;  /* 0x000000ffa2ff79a7 */ /* 0x0001e2000810002d */
[----:B------:R-:W-:Y:S01]  /*9f30*/  PRMT R0, RZ, 0x7610, R0 ;  /* 0x00007610ff007816 */ /* 0x000fe20000000000 */
[----:B------:R-:W-:Y:S02]  /*9f40*/  IMAD.MOV.U32 R19, RZ, RZ, -0x1 ;  /* 0xffffffffff137424 */ /* 0x000fe400078e00ff */
[----:B-----5:R-:W-:Y:S01]  /*9f50*/  IMAD.MOV.U32 R22, RZ, RZ, -0x1 ;  /* 0xffffffffff167424 */ /* 0x020fe200078e00ff */
[----:B--2---:R-:W-:-:S04]  /*9f60*/  LEA R18, P0, R2, R18, 0x1 ;  /* 0x0000001202127211 */ /* 0x004fc800078008ff */
[----:B------:R-:W-:Y:S01]  /*9f70*/  LEA.HI.X R17, R2, R17, R23, 0x1, P0 ;  /* 0x0000001102117211 */ /* 0x000fe200000f0c17 */
[----:B------:R-:W-:Y:S01]  /*9f80*/  IMAD.MOV.U32 R2, RZ, RZ, -0x1 ;  /* 0xffffffffff027424 */ /* 0x000fe200078e00ff */
[----:B------:R-:W-:-:S04]  /*9f90*/  ISETP.GE.U32.AND P0, PT, R18, UR4, PT ;  /* 0x0000000412007c0c */ /* 0x000fc8000bf06070 */
[----:B------:R-:W-:-:S13]  /*9fa0*/  ISETP.GE.U32.AND.EX P0, PT, R17, UR5, PT, P0 ;  /* 0x0000000511007c0c */ /* 0x000fda000bf06100 */
[----:B0-----:R-:W-:Y:S05]  /*9fb0*/  @P0 BRA `(.L_x_291) ;  /* 0x0000000400700947 */ /* 0x001fea0003800000 */
[----:B------:R-:W0:Y:S01]  /*9fc0*/  S2R R10, SR_CTAID.X ;  /* 0x00000000000a7919 */ /* 0x000e220000002500 */
[----:B---34-:R-:W1:Y:S01]  /*9fd0*/  LDC.64 R8, c[0x0][0x628] ;  /* 0x00018a00ff087b82 */ /* 0x018e620000000a00 */
[----:B------:R-:W-:Y:S01]  /*9fe0*/  ULDC UR4, c[0x0][0x150] ;  /* 0x0000540000047ab9 */ /* 0x000fe20000000800 */
[----:B------:R-:W-:Y:S01]  /*9ff0*/  IMAD.MOV.U32 R6, RZ, RZ, R18 ;  /* 0x000000ffff067224 */ /* 0x000fe200078e0012 */
[----:B------:R-:W2:Y:S01]  /*a000*/  S2R R20, SR_CTAID.Y ;  /* 0x0000000000147919 */ /* 0x000ea20000002600 */
[----:B------:R-:W-:-:S04]  /*a010*/  IMAD.MOV.U32 R7, RZ, RZ, R17 ;  /* 0x000000ffff077224 */ /* 0x000fc800078e0011 */
[----:B------:R-:W3:Y:S08]  /*a020*/  LDC R15, c[0x0][0x144] ;  /* 0x00005100ff0f7b82 */ /* 0x000ef00000000800 */
[----:B------:R-:W4:Y:S08]  /*a030*/  LDC R0, c[0x0][0x630] ;  /* 0x00018c00ff007b82 */ /* 0x000f300000000800 */
[----:B------:R-:W2:Y:S01]  /*a040*/  LDC.64 R12, c[0x0][0x620] ;  /* 0x00018800ff0c7b82 */ /* 0x000ea20000000a00 */
[----:B-1----:R-:W-:-:S04]  /*a050*/  ISETP.NE.U32.AND P0, PT, R8, RZ, PT ;  /* 0x000000ff0800720c */ /* 0x002fc80003f05070 */
[----:B------:R-:W-:Y:S02]  /*a060*/  ISETP.NE.AND.EX P0, PT, R9, RZ, PT, P0 ;  /* 0x000000ff0900720c */ /* 0x000fe40003f05300 */
[----:B0-----:R-:W-:-:S05]  /*a070*/  I2FP.F32.U32 R2, R10 ;  /* 0x0000000a00027245 */ /* 0x001fca0000201000 */
[----:B------:R-:W-:-:S04]  /*a080*/  FMUL R2, R2, UR4 ;  /* 0x0000000402027c20 */ /* 0x000fc80008400000 */
[----:B------:R0:W1:Y:S02]  /*a090*/  F2I.U32.TRUNC.NTZ R14, R2 ;  /* 0x00000002000e7305 */ /* 0x000064000020f000 */
[----:B---34-:R-:W-:Y:S05]  /*a0a0*/  @!P0 BRA `(.L_x_292) ;  /* 0x0000000000288947 */ /* 0x018fea0003800000 */
[----:B------:R-:W3:Y:S02]  /*a0b0*/  LDC R3, c[0x0][0x634] ;  /* 0x00018d00ff037b82 */ /* 0x000ee40000000800 */
[----:B---3--:R-:W-:-:S05]  /*a0c0*/  IADD3 R7, P0, R18, R3, RZ ;  /* 0x0000000312077210 */ /* 0x008fca0007f1e0ff */
[----:B------:R-:W-:-:S04]  /*a0d0*/  IMAD.X R11, RZ, RZ, R17, P0 ;  /* 0x000000ffff0b7224 */ /* 0x000fc800000e0611 */
[----:B0-----:R-:W-:-:S04]  /*a0e0*/  IMAD.WIDE.U32 R2, R11, R8, RZ ;  /* 0x000000080b027225 */ /* 0x001fc800078e00ff */
[----:B------:R-:W-:-:S04]  /*a0f0*/  IMAD.WIDE.U32 R4, P0, R7, R9, R2 ;  /* 0x0000000907047225 */ /* 0x000fc80007800002 */
[----:B------:R-:W-:-:S04]  /*a100*/  IMAD.WIDE.U32 R2, R7, R8, RZ ;  /* 0x0000000807027225 */ /* 0x000fc800078e00ff */
[----:B------:R-:W-:Y:S01]  /*a110*/  IMAD.X R7, RZ, RZ, RZ, P0 ;  /* 0x000000ffff077224 */ /* 0x000fe200000e06ff */
[----:B------:R-:W-:Y:S01]  /*a120*/  IADD3 RZ, P0, R3, R4, RZ ;  /* 0x0000000403ff7210 */ /* 0x000fe20007f1e0ff */
[----:B------:R-:W-:-:S04]  /*a130*/  IMAD.MOV.U32 R6, RZ, RZ, R5 ;  /* 0x000000ffff067224 */ /* 0x000fc800078e0005 */
[----:B------:R-:W-:-:S08]  /*a140*/  IMAD.WIDE.U32.X R6, R11, R9, R6, P0 ;  /* 0x000000090b067225 */ /* 0x000fd000000e0406 */
.L_x_292:
[----:B------:R-:W3:Y:S01]  /*a150*/  LDC.64 R26, c[0x0][0x640] ;  /* 0x00019000ff1a7b82 */ /* 0x000ee20000000a00 */
[-C--:B------:R-:W-:Y:S01]  /*a160*/  SHF.R.U64 R11, R6, R0.reuse, R7 ;  /* 0x00000000060b7219 */ /* 0x080fe20000001207 */
[----:B------:R-:W-:Y:S01]  /*a170*/  IMAD.MOV.U32 R19, RZ, RZ, R17 ;  /* 0x000000ffff137224 */ /* 0x000fe200078e0011 */
[----:B------:R-:W-:Y:S01]  /*a180*/  SHF.R.U32.HI R0, RZ, R0, R7 ;  /* 0x00000000ff007219 */ /* 0x000fe20000011607 */
[----:B-1----:R-:W-:Y:S01]  /*a190*/  IMAD.MOV R14, RZ, RZ, -R14 ;  /* 0x000000ffff0e7224 */ /* 0x002fe200078e0a0e */
[----:B------:R-:W-:Y:S01]  /*a1a0*/  IADD3 R5, P0, RZ, -R11, RZ ;  /* 0x8000000bff057210 */ /* 0x000fe20007f1e0ff */
[----:B------:R-:W-:Y:S01]  /*a1b0*/  ULDC UR4, c[0x0][0x154] ;  /* 0x0000550000047ab9 */ /* 0x000fe20000000800 */
[----:B------:R-:W-:Y:S01]  /*a1c0*/  IMAD.MOV.U32 R7, RZ, RZ, 0x1 ;  /* 0x00000001ff077424 */ /* 0x000fe200078e00ff */
[----:B------:R-:W1:Y:S01]  /*a1d0*/  LDC R4, c[0x0][0x618] ;  /* 0x00018600ff047b82 */ /* 0x000e620000000800 */
[----:B------:R-:W-:Y:S02]  /*a1e0*/  IMAD R22, R15, R14, R10 ;  /* 0x0000000e0f167224 */ /* 0x000fe400078e020a */
[----:B------:R-:W-:-:S04]  /*a1f0*/  IMAD.X R3, RZ, RZ, ~R0, P0 ;  /* 0x000000ffff037224 */ /* 0x000fc800000e0e00 */
[-C--:B--2---:R-:W-:Y:S01]  /*a200*/  IMAD R0, R3, R12.reuse, RZ ;  /* 0x0000000c03007224 */ /* 0x084fe200078e02ff */
[----:B------:R-:W2:Y:S01]  /*a210*/  LDC R6, c[0x0][0x608] ;  /* 0x00018200ff067b82 */ /* 0x000ea20000000800 */
[----:B0-----:R-:W-:-:S04]  /*a220*/  IMAD.WIDE.U32 R2, R5, R12, R18 ;  /* 0x0000000c05027225 */ /* 0x001fc800078e0012 */
[----:B------:R-:W-:Y:S01]  /*a230*/  IMAD R5, R5, R13, R0 ;  /* 0x0000000d05057224 */ /* 0x000fe200078e0200 */
[----:B------:R-:W-:Y:S02]  /*a240*/  I2FP.F32.U32 R0, R20 ;  /* 0x0000001400007245 */ /* 0x000fe40000201000 */
[----:B------:R-:W0:Y:S01]  /*a250*/  LDC R24, c[0x0][0x658] ;  /* 0x00019600ff187b82 */ /* 0x000e220000000800 */
[----:B------:R-:W-:Y:S01]  /*a260*/  IMAD.IADD R3, R3, 0x1, R5 ;  /* 0x0000000103037824 */ /* 0x000fe200078e0205 */
[----:B---3--:R-:W-:Y:S01]  /*a270*/  ISETP.NE.U32.AND P0, PT, R26, RZ, PT ;  /* 0x000000ff1a00720c */ /* 0x008fe20003f05070 */
[----:B------:R-:W-:Y:S01]  /*a280*/  FMUL R0, R0, UR4 ;  /* 0x0000000400007c20 */ /* 0x000fe20008400000 */
[----:B------:R-:W-:Y:S02]  /*a290*/  IMAD.MOV.U32 R5, RZ, RZ, -0x1 ;  /* 0xffffffffff057424 */ /* 0x000fe400078e00ff */
[----:B------:R-:W-:Y:S01]  /*a2a0*/  ISETP.NE.AND.EX P0, PT, R27, RZ, PT, P0 ;  /* 0x000000ff1b00720c */ /* 0x000fe20003f05300 */
[----:B------:R3:W4:Y:S01]  /*a2b0*/  F2I.U32.TRUNC.NTZ R12, R0 ;  /* 0x00000000000c7305 */ /* 0x000722000020f000 */
[----:B------:R-:W3:Y:S01]  /*a2c0*/  LDC R15, c[0x0][0x148] ;  /* 0x00005200ff0f7b82 */ /* 0x000ee20000000800 */
[----:B-1----:R-:W-:-:S02]  /*a2d0*/  SHF.R.U64 R10, R2, R4, R3 ;  /* 0x00000004020a7219 */ /* 0x002fc40000001203 */
[----:B------:R-:W-:-:S05]  /*a2e0*/  SHF.R.U32.HI R3, RZ, R4, R3 ;  /* 0x00000004ff037219 */ /* 0x000fca0000011603 */
[----:B------:R-:W1:Y:S01]  /*a2f0*/  LDC R14, c[0x0][0x600] ;  /* 0x00018000ff0e7b82 */ /* 0x000e620000000800 */
[-CC-:B--2---:R-:W-:Y:S02]  /*a300*/  SHF.R.U64 R8, R10, R6.reuse, R3.reuse ;  /* 0x000000060a087219 */ /* 0x184fe40000001203 */
[----:B------:R-:W-:-:S05]  /*a310*/  SHF.R.U32.HI R3, RZ, R6, R3 ;  /* 0x00000006ff037219 */ /* 0x000fca0000011603 */
[----:B------:R-:W2:Y:S01]  /*a320*/  LDC R21, c[0x0][0x648] ;  /* 0x00019200ff157b82 */ /* 0x000ea20000000800 */
[-CC-:B0-----:R-:W-:Y:S02]  /*a330*/  SHF.R.U64 R13, R8, R24.reuse, R3.reuse ;  /* 0x00000018080d7219 */ /* 0x181fe40000001203 */
[-C--:B------:R-:W-:Y:S02]  /*a340*/  SHF.L.U32 R5, R5, R24.reuse, RZ ;  /* 0x0000001805057219 */ /* 0x080fe400000006ff */
[-C--:B------:R-:W-:Y:S01]  /*a350*/  SHF.R.U32.HI R3, RZ, R24.reuse, R3 ;  /* 0x00000018ff037219 */ /* 0x080fe20000011603 */
[----:B------:R-:W-:Y:S01]  /*a360*/  IMAD.MOV.U32 R2, RZ, RZ, R13 ;  /* 0x000000ffff027224 */ /* 0x000fe200078e000d */
[----:B------:R-:W-:Y:S01]  /*a370*/  SHF.L.U32 R24, R7, R24, RZ ;  /* 0x0000001807187219 */ /* 0x000fe200000006ff */
[----:B------:R-:W0:Y:S01]  /*a380*/  LDC R25, c[0x0][0x638] ;  /* 0x00018e00ff197b82 */ /* 0x000e220000000800 */
[----:B------:R-:W-:-:S07]  /*a390*/  LOP3.LUT R19, RZ, R5, RZ, 0x33, !PT ;  /* 0x00000005ff137212 */ /* 0x000fce00078e33ff */
[----:B------:R-:W0:Y:S01]  /*a3a0*/  LDC R28, c[0x0][0x610] ;  /* 0x00018400ff1c7b82 */ /* 0x000e220000000800 */
[----:B----4-:R-:W-:Y:S05]  /*a3b0*/  @!P0 BRA `(.L_x_293) ;  /* 0x0000000000288947 */ /* 0x010fea0003800000 */
[----:B---3--:R-:W3:Y:S02]  /*a3c0*/  LDC R0, c[0x0][0x64c] ;  /* 0x00019300ff007b82 */ /* 0x008ee40000000800 */
[----:B---3--:R-:W-:-:S05]  /*a3d0*/  IADD3 R7, P0, R13, R0, RZ ;  /* 0x000000000d077210 */ /* 0x008fca0007f1e0ff */
        /* <DEDUP_REMOVED lines=8> */
.L_x_293:
[----:B------:R-:W4:Y:S01]  /*a460*/  LDC R4, c[0x0][0x65c] ;  /* 0x00019700ff047b82 */ /* 0x000f220000000800 */
[----:B--23--:R-:W-:Y:S01]  /*a470*/  SHF.R.U64 R0, R2, R21, R3 ;  /* 0x0000001502007219 */ /* 0x00cfe20000001203 */
[----:B-1----:R-:W-:Y:S01]  /*a480*/  VIADD R3, R14, 0xffffffff ;  /* 0xffffffff0e037836 */ /* 0x002fe20000000000 */
[----:B------:R-:W-:Y:S01]  /*a490*/  LOP3.LUT R19, R8, R19, RZ, 0xc0, !PT ;  /* 0x0000001308137212 */ /* 0x000fe200078ec0ff */
[----:B------:R-:W-:Y:S02]  /*a4a0*/  IMAD.MOV R12, RZ, RZ, -R12 ;  /* 0x000000ffff0c7224 */ /* 0x000fe400078e0a0c */
[----:B------:R-:W-:Y:S01]  /*a4b0*/  IMAD.MOV R2, RZ, RZ, -R0 ;  /* 0x000000ffff027224 */ /* 0x000fe200078e0a00 */
[----:B------:R-:W-:Y:S01]  /*a4c0*/  LOP3.LUT R3, R10, R3, RZ, 0xc0, !PT ;  /* 0x000000030a037212 */ /* 0x000fe200078ec0ff */
[----:B------:R-:W-:Y:S02]  /*a4d0*/  IMAD R19, R24, R0, R19 ;  /* 0x0000000018137224 */ /* 0x000fe400078e0213 */
[----:B0-----:R-:W-:-:S04]  /*a4e0*/  IMAD R0, R2, R25, R13 ;  /* 0x0000001902007224 */ /* 0x001fc800078e020d */
[----:B------:R-:W-:Y:S01]  /*a4f0*/  IMAD R2, R0, R14, R3 ;  /* 0x0000000e00027224 */ /* 0x000fe200078e0203 */
[----:B----4-:R-:W-:Y:S01]  /*a500*/  ISETP.NE.AND P0, PT, R4, 0x1, PT ;  /* 0x000000010400780c */ /* 0x010fe20003f05270 */
[----:B------:R-:W-:-:S05]  /*a510*/  IMAD.MOV.U32 R4, RZ, RZ, 0x1 ;  /* 0x00000001ff047424 */ /* 0x000fca00078e00ff */
[----:B------:R-:W-:-:S07]  /*a520*/  PRMT R0, R4, 0x7610, R0 ;  /* 0x0000761004007816 */ /* 0x000fce0000000000 */
[----:B------:R-:W-:-:S04]  /*a530*/  @P0 IMAD R22, R15, R12, R20 ;  /* 0x0000000c0f160224 */ /* 0x000fc800078e0214 */
[----:B------:R-:W-:-:S05]  /*a540*/  IMAD R19, R19, R28, R22 ;  /* 0x0000001c13137224 */ /* 0x000fca00078e0216 */
[----:B------:R-:W-:Y:S02]  /*a550*/  SEL R22, R2, R19, !P0 ;  /* 0x0000001302167207 */ /* 0x000fe40004000000 */
[----:B------:R-:W-:Y:S01]  /*a560*/  SEL R19, R19, R2, !P0 ;  /* 0x0000000213137207 */ /* 0x000fe20004000000 */
[----:B------:R-:W-:-:S07]  /*a570*/  IMAD.MOV.U32 R2, RZ, RZ, R11 ;  /* 0x000000ffff027224 */ /* 0x000fce00078e000b */
.L_x_291:
[----:B------:R-:W-:Y:S02]  /*a580*/  LOP3.LUT P0, RZ, R0, 0xff, RZ, 0xc0, !PT ;  /* 0x000000ff00ff7812 */ /* 0x000fe4000780c0ff */
[----:B------:R-:W-:-:S11]  /*a590*/  LOP3.LUT R175, R175, 0x1, RZ, 0x3c, !PT ;  /* 0x00000001afaf7812 */ /* 0x000fd600078e3cff */
[----:B------:R-:W-:Y:S05]  /*a5a0*/  @P0 BRA `(.L_x_294) ;  /* 0xffffff7000240947 */ /* 0x000fea000383ffff */
[----:B------:R-:W-:Y:S05]  /*a5b0*/  EXIT ;  /* 0x000000000000794d */ /* 0x000fea0003800000 */
.L_x_17:
[----:B------:R-:W-:-:S08]  /*a5c0*/  ISETP.NE.AND P0, PT, R5, RZ, PT ;  /* 0x000000ff0500720c */ /* 0x000fd00003f05270 */
[----:B0-2---:R-:W0:-:S00]  /*a5d0*/  USETMAXREG.DEALLOC.CTAPOOL 0x28 ;  /* 0x00000028000079c8 */ /* 0x005e0000080e0500 */
[----:B------:R-:W-:Y:S05]  /*a5e0*/  @P0 EXIT ;  /* 0x000000000000094d */ /* 0x000fea0003800000 */
[----:B0-----:R-:W-:Y:S01]  /*a5f0*/  LOP3.LUT P0, RZ, R8, 0xff, RZ, 0xc0, !PT ;  /* 0x000000ff08ff7812 */ /* 0x001fe2000780c0ff */
[----:B------:R-:W-:Y:S02]  /*a600*/  IMAD.MOV.U32 R0, RZ, RZ, 0x1 ;  /* 0x00000001ff007424 */ /* 0x000fe400078e00ff */
[----:B------:R-:W-:-:S10]  /*a610*/  IMAD.MOV.U32 R8, RZ, RZ, RZ ;  /* 0x000000ffff087224 */ /* 0x000fd400078e00ff */
[----:B------:R-:W-:Y:S05]  /*a620*/  @!P0 BRA `(.L_x_295) ;  /* 0x0000000c00388947 */ /* 0x000fea0003800000 */
[----:B------:R-:W0:Y:S01]  /*a630*/  S2UR UR8, SR_CgaCtaId ;  /* 0x00000000000879c3 */ /* 0x000e220000008800 */
[----:B------:R-:W-:Y:S01]  /*a640*/  LOP3.LUT P0, RZ, R4, 0x1f, RZ, 0xc0, !PT ;  /* 0x0000001f04ff7812 */ /* 0x000fe2000780c0ff */
[----:B------:R-:W-:Y:S01]  /*a650*/  ULDC UR5, c[0x0][0x658] ;  /* 0x0001960000057ab9 */ /* 0x000fe20000000800 */
[----:B------:R-:W-:Y:S01]  /*a660*/  UMOV UR6, 0xffffffff ;  /* 0xffffffff00067882 */ /* 0x000fe20000000000 */
[----:B------:R-:W-:Y:S01]  /*a670*/  BSSY B0, `(.L_x_295) ;  /* 0x00000c9000007945 */ /* 0x000fe20003800000 */
[----:B------:R-:W-:Y:S01]  /*a680*/  USHF.L.U32 UR6, UR6, UR5, URZ ;  /* 0x0000000506067299 */ /* 0x000fe2000800063f */
[C---:B------:R-:W-:Y:S01]  /*a690*/  ISETP.NE.AND P2, PT, R3.reuse, RZ, PT ;  /* 0x000000ff0300720c */ /* 0x040fe20003f45270 */
[----:B------:R-:W-:Y:S01]  /*a6a0*/  IMAD.MOV.U32 R9, RZ, RZ, 0x1 ;  /* 0x00000001ff097424 */ /* 0x000fe200078e00ff */
[----:B------:R-:W-:Y:S01]  /*a6b0*/  ISETP.NE.OR P0, PT, R3, RZ, !P0 ;  /* 0x000000ff0300720c */ /* 0x000fe20004705670 */
[----:B------:R-:W-:Y:S01]  /*a6c0*/  IMAD.MOV.U32 R0, RZ, RZ, 0x1 ;  /* 0x00000001ff007424 */ /* 0x000fe200078e00ff */
[----:B------:R-:W-:Y:S01]  /*a6d0*/  LOP3.LUT R6, R16, 0x2, RZ, 0xfc, !PT ;  /* 0x0000000210067812 */ /* 0x000fe200078efcff */
[----:B------:R-:W-:Y:S01]  /*a6e0*/  IMAD.MOV.U32 R8, RZ, RZ, RZ ;  /* 0x000000ffff087224 */ /* 0x000fe200078e00ff */
[----:B------:R-:W-:Y:S01]  /*a6f0*/  ULDC UR4, c[0x0][0x600] ;  /* 0x0001800000047ab9 */ /* 0x000fe20000000800 */
[----:B------:R-:W-:Y:S01]  /*a700*/  UMOV UR7, 0x1 ;  /* 0x0000000100077882 */ /* 0x000fe20000000000 */
[----:B------:R-:W-:-:S02]  /*a710*/  UIADD3 UR22, UR40, 0x1, URZ ;  /* 0x0000000128167890 */ /* 0x000fc4000fffe03f */
[----:B------:R-:W-:Y:S02]  /*a720*/  UIADD3 UR15, UR4, -0x1, URZ ;  /* 0xffffffff040f7890 */ /* 0x000fe4000fffe03f */
[----:B------:R-:W-:Y:S02]  /*a730*/  USHF.L.U32 UR17, UR7, UR5, URZ ;  /* 0x0000000507117299 */ /* 0x000fe4000800063f */
[----:B------:R-:W-:Y:S01]  /*a740*/  ULOP3.LUT UR16, URZ, UR6, URZ, 0x33, !UPT ;  /* 0x000000063f107292 */ /* 0x000fe2000f8e333f */
[----:B------:R-:W-:Y:S01]  /*a750*/  ULDC.64 UR20, c[0x0][0x198] ;  /* 0x0000660000147ab9 */ /* 0x000fe20000000a00 */
[----:B0-----:R-:W-:-:S10]  /*a760*/  IMAD.U32 R7, RZ, RZ, UR8 ;  /* 0x00000008ff077e24 */ /* 0x001fd4000f8e00ff */
.L_x_307:
[----:B------:R-:W-:-:S03]  /*a770*/  UMOV UR4, 0xffffffff ;  /* 0xffffffff00047882 */ /* 0x000fc60000000000 */
[----:B------:R-:W-:Y:S05]  /*a780*/  BRA.DIV UR4, `(.L_x_296) ;  /* 0x0000001204187947 */ /* 0x000fea000b800000 */
[----:B------:R-:W-:-:S13]  /*a790*/  ELECT P6, URZ, PT ;  /* 0x00000000003f782f */ /* 0x000fda00038c0000 */
.L_x_321:
[----:B------:R-:W0:Y:S01]  /*a7a0*/  LDC R3, c[0x0][0x28c] ;  /* 0x0000a300ff037b82 */ /* 0x000e220000000800 */
[----:B------:R-:W-:Y:S01]  /*a7b0*/  BSSY B1, `(.L_x_297) ;  /* 0x000003c000017945 */ /* 0x000fe20003800000 */
[----:B0-----:R-:W-:-:S13]  /*a7c0*/  ISETP.LT.OR P6, PT, R3, 0x1, !P6 ;  /* 0x000000010300780c */ /* 0x001fda00077c1670 */
[----:B------:R-:W-:Y:S05]  /*a7d0*/  @P6 BRA `(.L_x_298) ;  /* 0x0000000000e46947 */ /* 0x000fea0003800000 */
[----:B------:R-:W-:Y:S02]  /*a7e0*/  IMAD R7, R19, 0x4, R7 ;  /* 0x0000000413077824 */ /* 0x000fe400078e0207 */
[----:B------:R-:W-:Y:S02]  /*a7f0*/  IMAD.SHL.U32 R22, R22, 0x100, RZ ;  /* 0x0000010016167824 */ /* 0x000fe400078e00ff */
[----:B------:R-:W-:Y:S02]  /*a800*/  IMAD.MOV.U32 R14, RZ, RZ, RZ ;  /* 0x000000ffff0e7224 */ /* 0x000fe400078e00ff */
[----:B------:R-:W-:Y:S02]  /*a810*/  IMAD.U32 R15, RZ, RZ, UR22 ;  /* 0x00000016ff0f7e24 */ /* 0x000fe4000f8e00ff */
[----:B------:R-:W-:Y:S02]  /*a820*/  IMAD.MOV.U32 R3, RZ, RZ, R0 ;  /* 0x000000ffff037224 */ /* 0x000fe400078e0000 */
[----:B------:R-:W-:-:S02]  /*a830*/  IMAD.MOV.U32 R4, RZ, RZ, R8 ;  /* 0x000000ffff047224 */ /* 0x000fc400078e0008 */
[----:B------:R-:W-:-:S07]  /*a840*/  IMAD.SHL.U32 R11, R7, 0x10, RZ ;  /* 0x00000010070b7824 */ /* 0x000fce00078e00ff */
.L_x_302:
[----:B------:R-:W0:Y:S01]  /*a850*/  S2UR UR4, SR_CgaCtaId ;  /* 0x00000000000479c3 */ /* 0x000e220000008800 */
[----:B------:R-:W-:Y:S02]  /*a860*/  MOV R10, 0x400 ;  /* 0x00000400000a7802 */ /* 0x000fe40000000f00 */
[----:B------:R-:W-:Y:S01]  /*a870*/  SHF.L.U32 R5, R3, 0x1f, RZ ;  /* 0x0000001f03057819 */ /* 0x000fe200000006ff */
[----:B0-----:R-:W-:-:S05]  /*a880*/  IMAD.U32 R7, RZ, RZ, UR4 ;  /* 0x00000004ff077e24 */ /* 0x001fca000f8e00ff */
[----:B------:R-:W-:Y:S02]  /*a890*/  LEA R13, R7, R10, 0x18 ;  /* 0x0000000a070d7211 */ /* 0x000fe400078ec0ff */
[----:B------:R-:W0:Y:S03]  /*a8a0*/  @!P2 LDC R10, c[0x0][0x500] ;  /* 0x00014000ff0aab82 */ /* 0x000e260000000800 */
[----:B------:R-:W-:-:S04]  /*a8b0*/  IMAD R12, R4, 0x8, R13 ;  /* 0x00000008040c7824 */ /* 0x000fc800078e020d */
[----:B------:R-:W1:Y:S02]  /*a8c0*/  SYNCS.PHASECHK.TRANS64.TRYWAIT P1, [R12+URZ+0x28], R5 ;  /* 0x000028050c0075a7 */ /* 0x000e64000802017f */
[----:B-1----:R-:W-:Y:S05]  /*a8d0*/  @!P1 BRA `(.L_x_299) ;  /* 0x0000000c00e49947 */ /* 0x002fea0003800000 */
.L_x_322:
[----:B-1----:R-:W-:Y:S01]  /*a8e0*/  PRMT R5, R6, 0x9910, RZ ;  /* 0x0000991006057816 */ /* 0x002fe200000000ff */
[----:B0-----:R0:W-:Y:S03]  /*a8f0*/  @!P2 SYNCS.ARRIVE.TRANS64 RZ, [R12+URZ], R10 ;  /* 0x0000000a0cffa9a7 */ /* 0x0011e6000800003f */
[----:B------:R-:W-:-:S13]  /*a900*/  ISETP.NE.AND P1, PT, R5, 0x2, PT ;  /* 0x000000020500780c */ /* 0x000fda0003f25270 */
[----:B0-----:R-:W-:Y:S05]  /*a910*/  @P1 BRA `(.L_x_300) ;  /* 0x0000000000041947 */ /* 0x001fea0003800000 */
[----:B------:R-:W-:Y:S01]  /*a920*/  BPT.TRAP 0x1 ;  /* 0x000000040000795c */ /* 0x000fe20000300000 */
.L_x_300:
[----:B------:R-:W-:Y:S05]  /*a930*/  @P0 BRA `(.L_x_301) ;  /* 0x0000000000040947 */ /* 0x000fea0003800000 */
[----:B------:R-:W-:Y:S01]  /*a940*/  BPT.TRAP 0x1 ;  /* 0x000000040000795c */ /* 0x000fe20000300000 */
.L_x_301:
[----:B------:R-:W-:Y:S01]  /*a950*/  IMAD R5, R4, 0x4, R7 ;  /* 0x0000000404057824 */ /* 0x000fe200078e0207 */
[----:B------:R-:W-:Y:S01]  /*a960*/  R2UR UR9, R12 ;  /* 0x000000000c0972ca */ /* 0x000fe200000e0000 */
[----:B------:R-:W-:Y:S01]  /*a970*/  VIADD R15, R15, 0xffffffff ;  /* 0xffffffff0f0f7836 */ /* 0x000fe20000000000 */
[----:B------:R-:W-:Y:S01]  /*a980*/  UIADD3 UR4, UP0, UR20, 0xf0, URZ ;  /* 0x000000f014047890 */ /* 0x000fe2000ff1e03f */
[----:B------:R-:W-:Y:S01]  /*a990*/  IMAD.SHL.U32 R5, R5, 0x400, RZ ;  /* 0x0000040005057824 */ /* 0x000fe200078e00ff */
[----:B------:R-:W-:Y:S01]  /*a9a0*/  R2UR UR11, R11 ;  /* 0x000000000b0b72ca */ /* 0x000fe200000e0000 */
[----:B------:R-:W-:Y:S01]  /*a9b0*/  UIADD3 UR24, UP1, UR20, 0x1f0, URZ ;  /* 0x000001f014187890 */ /* 0x000fe2000ff3e03f */
[----:B------:R-:W-:Y:S01]  /*a9c0*/  R2UR UR10, R14 ;  /* 0x000000000e0a72ca */ /* 0x000fe200000e0000 */
[--C-:B------:R-:W-:Y:S01]  /*a9d0*/  IMAD R5, R5, 0x2, R13.reuse ;  /* 0x0000000205057824 */ /* 0x100fe200078e020d */
[----:B------:R-:W-:Y:S01]  /*a9e0*/  R2UR UR12, R2 ;  /* 0x00000000020c72ca */ /* 0x000fe200000e0000 */
[----:B------:R-:W-:Y:S01]  /*a9f0*/  IMAD R13, R4, 0x8000, R13 ;  /* 0x00008000040d7824 */ /* 0x000fe200078e020d */
[----:B------:R-:W-:Y:S01]  /*aa00*/  R2UR UR18, R22 ;  /* 0x00000000161272ca */ /* 0x000fe200000e0000 */
[----:B------:R-:W-:Y:S01]  /*aa10*/  VIADD R4, R4, 0x1 ;  /* 0x0000000104047836 */ /* 0x000fe20000000000 */
[----:B------:R-:W-:Y:S01]  /*aa20*/  R2UR UR5, R5 ;  /* 0x00000000050572ca */ /* 0x000fe200000e0000 */
[----:B------:R-:W-:Y:S01]  /*aa30*/  UIADD3.X UR25, URZ, UR21, URZ, UP1, !UPT ;  /* 0x000000153f197290 */ /* 0x000fe20008ffe43f */
[----:B------:R-:W-:Y:S01]  /*aa40*/  R2UR UR8, R13 ;  /* 0x000000000d0872ca */ /* 0x000fe200000e0000 */
[----:B------:R-:W-:Y:S01]  /*aa50*/  UMOV UR19, 0xf0000 ;  /* 0x000f000000137882 */ /* 0x000fe20000000000 */
[----:B------:R-:W-:Y:S01]  /*aa60*/  ISETP.GT.AND P3, PT, R15, 0x1, PT ;  /* 0x000000010f00780c */ /* 0x000fe20003f64270 */
[----:B------:R-:W-:Y:S01]  /*aa70*/  UMOV UR6, 0x0 ;  /* 0x0000000000067882 */ /* 0x000fe20000000000 */
[----:B------:R-:W-:Y:S01]  /*aa80*/  UMOV UR7, 0x10000000 ;  /* 0x1000000000077882 */ /* 0x000fe20000000000 */
[----:B------:R-:W-:Y:S01]  /*aa90*/  ISETP.NE.AND P1, PT, R4, 0x5, PT ;  /* 0x000000050400780c */ /* 0x000fe20003f25270 */
[----:B------:R-:W-:-:S03]  /*aaa0*/  VIADD R14, R14, 0x40 ;  /* 0x000000400e0e7836 */ /* 0x000fc60000000000 */
[----:B------:R-:W-:Y:S02]  /*aab0*/  SEL R10, RZ, 0x1, P1 ;  /* 0x00000001ff0a7807 */ /* 0x000fe40000800000 */
[----:B------:R-:W-:Y:S01]  /*aac0*/  UIADD3 UR13, UR5, 0x180, URZ ;  /* 0x00000180050d7890 */ /* 0x000fe2000fffe03f */
[----:B------:R-:W-:Y:S01]  /*aad0*/  SEL R4, R4, RZ, P1 ;  /* 0x000000ff04047207 */ /* 0x000fe20000800000 */
[----:B------:R-:W-:Y:S01]  /*aae0*/  UIADD3.X UR5, URZ, UR21, URZ, UP0, !UPT ;  /* 0x000000153f057290 */ /* 0x000fe200087fe43f */
[----:B------:R-:W-:Y:S01]  /*aaf0*/  LOP3.LUT R3, R3, R10, RZ, 0x3c, !PT ;  /* 0x0000000a03037212 */ /* 0x000fe200078e3cff */
[----:B------:R-:W-:-:S03]  /*ab00*/  UIADD3 UR14, UR8, 0xa180, URZ ;  /* 0x0000a180080e7890 */ /* 0x000fc6000fffe03f */
[----:B------:R-:W-:-:S04]  /*ab10*/  UMOV UR8, UR13 ;  /* 0x0000000d00087c82 */ /* 0x000fc80008000000 */
[----:B------:R0:W-:Y:S02]  /*ab20*/  UTMALDG.3D.MULTICAST [UR8], [UR4], UR19, desc[UR6] ;  /* 0x00000608040073b4 */ /* 0x0001e40008011813 */
[----:B0-----:R-:W-:Y:S01]  /*ab30*/  UMOV UR8, UR14 ;  /* 0x0000000e00087c82 */ /* 0x001fe20008000000 */
[----:B------:R-:W-:Y:S02]  /*ab40*/  UMOV UR11, UR18 ;  /* 0x00000012000b7c82 */ /* 0x000fe40008000000 */
[----:B------:R0:W-:Y:S02]  /*ab50*/  UTMALDG.3D [UR8], [UR24], desc[UR6] ;  /* 0x00000608180075b4 */ /* 0x0001e40008011000 */
[----:B0-----:R-:W-:Y:S05]  /*ab60*/  @P3 BRA `(.L_x_302) ;  /* 0xfffffffc00383947 */ /* 0x001fea000383ffff */
.L_x_298:
[----:B------:R-:W-:Y:S05]  /*ab70*/  BSYNC B1 ;  /* 0x0000000000017941 */ /* 0x000fea0003800000 */
.L_x_297:
[----:B------:R-:W2:Y:S01]  /*ab80*/  LDL.64 R12, [R1] ;  /* 0x00000000010c7983 */ /* 0x000ea20000100a00 */
[----:B------:R-:W-:Y:S01]  /*ab90*/  LOP3.LUT P4, RZ, R9, 0xff, RZ, 0xc0, !PT ;  /* 0x000000ff09ff7812 */ /* 0x000fe2000788c0ff */
[----:B------:R-:W-:Y:S01]  /*aba0*/  VIADD R8, R8, UR40 ;  /* 0x0000002808087c36 */ /* 0x000fe20008000000 */
[----:B------:R-:W-:Y:S01]  /*abb0*/  ULDC.64 UR4, c[0x0][0x650] ;  /* 0x0001940000047ab9 */ /* 0x000fe20000000a00 */
[----:B------:R-:W-:Y:S01]  /*abc0*/  IMAD.U32 R5, RZ, RZ, UR40 ;  /* 0x00000028ff057e24 */ /* 0x000fe2000f8e00ff */
[----:B------:R-:W-:Y:S01]  /*abd0*/  UISETP.GE.U32.AND UP0, UPT, UR40, 0x5, UPT ;  /* 0x000000052800788c */ /* 0x000fe2000bf06070 */
[----:B------:R-:W-:Y:S01]  /*abe0*/  BSSY B1, `(.L_x_303) ;  /* 0x000006f000017945 */ /* 0x000fe20003800000 */
[----:B------:R-:W-:Y:S01]  /*abf0*/  ISETP.GT.U32.AND P1, PT, R8, 0x4, PT ;  /* 0x000000040800780c */ /* 0x000fe20003f24070 */
[----:B------:R-:W-:Y:S01]  /*ac00*/  IMAD.MOV.U32 R19, RZ, RZ, -0x1 ;  /* 0xffffffffff137424 */ /* 0x000fe200078e00ff */
[----:B------:R-:W-:Y:S01]  /*ac10*/  PRMT R9, RZ, 0x7610, R9 ;  /* 0x00007610ff097816 */ /* 0x000fe20000000009 */
[----:B------:R-:W-:Y:S01]  /*ac20*/  IMAD.MOV.U32 R22, RZ, RZ, -0x1 ;  /* 0xffffffffff167424 */ /* 0x000fe200078e00ff */
[----:B------:R-:W-:-:S02]  /*ac30*/  ISETP.LT.U32.AND P1, PT, R5, 0x5, P1 ;  /* 0x000000050500780c */ /* 0x000fc40000f21070 */
[----:B------:R-:W-:Y:S01]  /*ac40*/  PLOP3.LUT P3, PT, PT, PT, UP0, 0x80, 0x0 ;  /* 0x000000000000781c */ /* 0x000fe20003f6f008 */
[----:B------:R-:W0:Y:S01]  /*ac50*/  @P4 S2R R7, SR_CgaCtaId ;  /* 0x0000000000074919 */ /* 0x000e220000008800 */
[----:B------:R-:W-:-:S04]  /*ac60*/  @P4 MOV R2, 0x400 ;  /* 0x0000040000024802 */ /* 0x000fc80000000f00 */
[----:B0-----:R-:W-:Y:S01]  /*ac70*/  @P4 LEA R4, R7, R2, 0x18 ;  /* 0x0000000207044211 */ /* 0x001fe200078ec0ff */
[----:B------:R-:W-:-:S03]  /*ac80*/  IMAD.WIDE.U32 R2, R8, -0x33333333, RZ ;  /* 0xcccccccd08027825 */ /* 0x000fc600078e00ff */
[----:B------:R0:W-:Y:S01]  /*ac90*/  @P4 SYNCS.ARRIVE.TRANS64.A1T0 RZ, [R4+URZ+0x88], RZ ;  /* 0x000088ff04ff49a7 */ /* 0x0001e2000810003f */
[----:B------:R-:W-:Y:S01]  /*aca0*/  IMAD.MOV.U32 R2, RZ, RZ, -0x1 ;  /* 0xffffffffff027424 */ /* 0x000fe200078e00ff */
[----:B------:R-:W-:Y:S02]  /*acb0*/  SHF.R.U32.HI R5, RZ, 0x2, R3 ;  /* 0x00000002ff057819 */ /* 0x000fe40000011603 */
[----:B------:R-:W-:-:S03]  /*acc0*/  SEL R3, RZ, 0x1, !P1 ;  /* 0x00000001ff037807 */ /* 0x000fc60004800000 */
[----:B------:R-:W-:Y:S01]  /*acd0*/  IMAD R8, R5, -0x5, R8 ;  /* 0xfffffffb05087824 */ /* 0x000fe200078e0208 */
[----:B------:R-:W-:Y:S02]  /*ace0*/  LOP3.LUT R0, R0, R3, RZ, 0x3c, !PT ;  /* 0x0000000300007212 */ /* 0x000fe400078e3cff */
[----:B------:R-:W-:Y:S02]  /*acf0*/  PRMT R3, RZ, 0x7610, R3 ;  /* 0x00007610ff037816 */ /* 0x000fe40000000003 */
[----:B------:R-:W-:Y:S02]  /*ad00*/  @P3 LOP3.LUT R0, R0, 0x1, R5, 0x78, !PT ;  /* 0x0000000100003812 */ /* 0x000fe400078e7805 */
[----:B--2---:R-:W-:-:S04]  /*ad10*/  IADD3 R18, P4, R18, R12, RZ ;  /* 0x0000000c12127210 */ /* 0x004fc80007f9e0ff */
[----:B------:R-:W-:Y:S01]  /*ad20*/  ISETP.GE.U32.AND P1, PT, R18, UR4, PT ;  /* 0x0000000412007c0c */ /* 0x000fe2000bf26070 */
[----:B------:R-:W-:-:S05]  /*ad30*/  IMAD.X R17, R17, 0x1, R23, P4 ;  /* 0x0000000111117824 */ /* 0x000fca00020e0617 */
[----:B------:R-:W-:-:S13]  /*ad40*/  ISETP.GE.U32.AND.EX P1, PT, R17, UR5, PT, P1 ;  /* 0x0000000511007c0c */ /* 0x000fda000bf26110 */
[----:B0-----:R-:W-:Y:S05]  /*ad50*/  @P1 BRA `(.L_x_304) ;  /* 0x00000004005c1947 */ /* 0x001fea0003800000 */
[----:B------:R-:W0:Y:S01]  /*ad60*/  S2R R12, SR_CTAID.X ;  /* 0x00000000000c7919 */ /* 0x000e220000002500 */
[----:B------:R-:W-:Y:S01]  /*ad70*/  ULDC.64 UR4, c[0x0][0x628] ;  /* 0x00018a0000047ab9 */ /* 0x000fe20000000a00 */
[----:B------:R-:W1:Y:S01]  /*ad80*/  LDC R13, c[0x0][0x144] ;  /* 0x00005100ff0d7b82 */ /* 0x000e620000000800 */
[----:B------:R-:W-:Y:S01]  /*ad90*/  ISETP.NE.U32.AND P1, PT, RZ, UR4, PT ;  /* 0x00000004ff007c0c */ /* 0x000fe2000bf25070 */
[----:B------:R-:W2:Y:S01]  /*ada0*/  S2R R10, SR_CTAID.Y ;  /* 0x00000000000a7919 */ /* 0x000ea20000002600 */
[----:B------:R-:W-:Y:S01]  /*adb0*/  ULDC UR7, c[0x0][0x630] ;  /* 0x00018c0000077ab9 */ /* 0x000fe20000000800 */
[----:B------:R-:W-:Y:S01]  /*adc0*/  ULDC UR8, c[0x0][0x150] ;  /* 0x0000540000087ab9 */ /* 0x000fe20000000800 */
[----:B------:R-:W-:Y:S01]  /*add0*/  ISETP.NE.AND.EX P1, PT, RZ, UR5, PT, P1 ;  /* 0x00000005ff007c0c */ /* 0x000fe2000bf25310 */
[----:B------:R-:W-:Y:S02]  /*ade0*/  IMAD.MOV.U32 R2, RZ, RZ, R18 ;  /* 0x000000ffff027224 */ /* 0x000fe400078e0012 */
[----:B------:R-:W-:Y:S01]  /*adf0*/  IMAD.MOV.U32 R3, RZ, RZ, R17 ;  /* 0x000000ffff037224 */ /* 0x000fe200078e0011 */
[----:B0-----:R-:W-:-:S09]  /*ae00*/  I2FP.F32.U32 R14, R12 ;  /* 0x0000000c000e7245 */ /* 0x001fd20000201000 */
[----:B------:R-:W-:Y:S05]  /*ae10*/  @!P1 BRA `(.L_x_305) ;  /* 0x0000000000289947 */ /* 0x000fea0003800000 */
[----:B------:R-:W-:Y:S02]  /*ae20*/  ULDC UR6, c[0x0][0x634] ;  /* 0x00018d0000067ab9 */ /* 0x000fe40000000800 */
[----:B------:R-:W-:-:S05]  /*ae30*/  IADD3 R3, P1, R18, UR6, RZ ;  /* 0x0000000612037c10 */ /* 0x000fca000ff3e0ff */
[----:B------:R-:W-:-:S04]  /*ae40*/  IMAD.X R11, RZ, RZ, R17, P1 ;  /* 0x000000ffff0b7224 */ /* 0x000fc800008e0611 */
[----:B------:R-:W-:-:S04]  /*ae50*/  IMAD.WIDE.U32 R4, R11, UR4, RZ ;  /* 0x000000040b047c25 */ /* 0x000fc8000f8e00ff */
[----:B------:R-:W-:-:S04]  /*ae60*/  IMAD.WIDE.U32 R4, P1, R3, UR5, R4 ;  /* 0x0000000503047c25 */ /* 0x000fc8000f820004 */
[----:B------:R-:W-:-:S04]  /*ae70*/  IMAD.WIDE.U32 R2, R3, UR4, RZ ;  /* 0x0000000403027c25 */ /* 0x000fc8000f8e00ff */
[----:B------:R-:W-:Y:S01]  /*ae80*/  IMAD.MOV.U32 R2, RZ, RZ, R5 ;  /* 0x000000ffff027224 */ /* 0x000fe200078e0005 */
[----:B------:R-:W-:Y:S01]  /*ae90*/  IADD3 RZ, P3, R3, R4, RZ ;  /* 0x0000000403ff7210 */ /* 0x000fe20007f7e0ff */
[----:B------:R-:W-:-:S04]  /*aea0*/  IMAD.X R3, RZ, RZ, RZ, P1 ;  /* 0x000000ffff037224 */ /* 0x000fc800008e06ff */
[----:B------:R-:W-:-:S08]  /*aeb0*/  IMAD.WIDE.U32.X R2, R11, UR5, R2, P3 ;  /* 0x000000050b027c25 */ /* 0x000fd000098e0402 */
.L_x_305:
[----:B------:R-:W-:Y:S01]  /*aec0*/  FMUL R14, R14, UR8 ;  /* 0x000000080e0e7c20 */ /* 0x000fe20008400000 */
[--C-:B------:R-:W-:Y:S01]  /*aed0*/  SHF.R.U64 R11, R2, UR7, R3.reuse ;  /* 0x00000007020b7c19 */ /* 0x100fe20008001203 */
[----:B------:R-:W-:Y:S01]  /*aee0*/  ULDC.64 UR4, c[0x0][0x620] ;  /* 0x0001880000047ab9 */ /* 0x000fe20000000a00 */
[----:B------:R-:W-:Y:S01]  /*aef0*/  SHF.R.U32.HI R2, RZ, UR7, R3 ;  /* 0x00000007ff027c19 */ /* 0x000fe20008011603 */
[----:B------:R-:W-:Y:S01]  /*af00*/  IMAD.MOV.U32 R3, RZ, RZ, R17 ;  /* 0x000000ffff037224 */ /* 0x000fe200078e0011 */
[----:B------:R-:W-:Y:S01]  /*af10*/  IADD3 R15, P1, RZ, -R11, RZ ;  /* 0x8000000bff0f7210 */ /* 0x000fe20007f3e0ff */
[----:B------:R-:W0:Y:S01]  /*af20*/  F2I.U32.TRUNC.NTZ R14, R14 ;  /* 0x0000000e000e7305 */ /* 0x000e22000020f000 */
[----:B------:R-:W-:-:S03]  /*af30*/  ULDC.64 UR6, c[0x0][0x640] ;  /* 0x0001900000067ab9 */ /* 0x000fc60000000a00 */
[----:B------:R-:W-:Y:S01]  /*af40*/  IMAD.X R2, RZ, RZ, ~R2, P1 ;  /* 0x000000ffff027224 */ /* 0x000fe200008e0e02 */
[----:B------:R-:W-:-:S03]  /*af50*/  ISETP.NE.U32.AND P1, PT, RZ, UR6, PT ;  /* 0x00000006ff007c0c */ /* 0x000fc6000bf25070 */
[----:B------:R-:W-:Y:S01]  /*af60*/  IMAD R2, R2, UR4, RZ ;  /* 0x0000000402027c24 */ /* 0x000fe2000f8e02ff */
[----:B------:R-:W-:-:S03]  /*af70*/  ISETP.NE.AND.EX P1, PT, RZ, UR7, PT, P1 ;  /* 0x00000007ff007c0c */ /* 0x000fc6000bf25310 */
[C---:B------:R-:W-:Y:S01]  /*af80*/  IMAD R5, R15.reuse, UR5, R2 ;  /* 0x000000050f057c24 */ /* 0x040fe2000f8e0202 */
[----:B------:R-:W-:Y:S01]  /*af90*/  ULDC UR5, c[0x0][0x154] ;  /* 0x0000550000057ab9 */ /* 0x000fe20000000800 */
[----:B------:R-:W-:Y:S02]  /*afa0*/  IMAD.MOV.U32 R2, RZ, RZ, R18 ;  /* 0x000000ffff027224 */ /* 0x000fe400078e0012 */
[----:B0-----:R-:W-:Y:S02]  /*afb0*/  IMAD.MOV R4, RZ, RZ, -R14 ;  /* 0x000000ffff047224 */ /* 0x001fe400078e0a0e */
[----:B------:R-:W-:Y:S01]  /*afc0*/  IMAD.WIDE.U32 R2, R15, UR4, R2 ;  /* 0x000000040f027c25 */ /* 0x000fe2000f8e0002 */
[----:B------:R-:W-:-:S03]  /*afd0*/  ULDC UR4, c[0x0][0x618] ;  /* 0x0001860000047ab9 */ /* 0x000fc60000000800 */
[----:B-1----:R-:W-:Y:S01]  /*afe0*/  IMAD R12, R13, R4, R12 ;  /* 0x000000040d0c7224 */ /* 0x002fe200078e020c */
[----:B--2---:R-:W-:Y:S01]  /*aff0*/  I2FP.F32.U32 R4, R10 ;  /* 0x0000000a00047245 */ /* 0x004fe20000201000 */
[----:B------:R-:W0:Y:S01]  /*b000*/  LDC R13, c[0x0][0x148] ;  /* 0x00005200ff0d7b82 */ /* 0x000e220000000800 */
[----:B------:R-:W-:-:S03]  /*b010*/  IMAD.IADD R3, R3, 0x1, R5 ;  /* 0x0000000103037824 */ /* 0x000fc600078e0205 */
[----:B------:R-:W-:Y:S02]  /*b020*/  FMUL R4, R4, UR5 ;  /* 0x0000000504047c20 */ /* 0x000fe40008400000 */
[--C-:B------:R-:W-:Y:S02]  /*b030*/  SHF.R.U64 R14, R2, UR4, R3.reuse ;  /* 0x00000004020e7c19 */ /* 0x100fe40008001203 */
[----:B------:R-:W-:Y:S01]  /*b040*/  SHF.R.U32.HI R3, RZ, UR4, R3 ;  /* 0x00000004ff037c19 */ /* 0x000fe20008011603 */
[----:B------:R1:W2:Y:S01]  /*b050*/  F2I.U32.TRUNC.NTZ R20, R4 ;  /* 0x0000000400147305 */ /* 0x0002a2000020f000 */
[----:B------:R-:W-:Y:S02]  /*b060*/  ULDC UR4, c[0x0][0x608] ;  /* 0x0001820000047ab9 */ /* 0x000fe40000000800 */
[--C-:B------:R-:W-:Y:S02]  /*b070*/  SHF.R.U64 R19, R14, UR4, R3.reuse ;  /* 0x000000040e137c19 */ /* 0x100fe40008001203 */
[----:B------:R-:W-:Y:S01]  /*b080*/  SHF.R.U32.HI R2, RZ, UR4, R3 ;  /* 0x00000004ff027c19 */ /* 0x000fe20008011603 */
[----:B------:R-:W-:-:S03]  /*b090*/  ULDC UR4, c[0x0][0x658] ;  /* 0x0001960000047ab9 */ /* 0x000fc60000000800 */
[--C-:B------:R-:W-:Y:S02]  /*b0a0*/  SHF.R.U64 R15, R19, UR4, R2.reuse ;  /* 0x00000004130f7c19 */ /* 0x100fe40008001202 */
[----:B------:R-:W-:-:S03]  /*b0b0*/  SHF.R.U32.HI R21, RZ, UR4, R2 ;  /* 0x00000004ff157c19 */ /* 0x000fc60008011602 */
[----:B------:R-:W-:Y:S02]  /*b0c0*/  IMAD.MOV.U32 R2, RZ, RZ, R15 ;  /* 0x000000ffff027224 */ /* 0x000fe400078e000f */
[----:B------:R-:W-:Y:S01]  /*b0d0*/  IMAD.MOV.U32 R3, RZ, RZ, R21 ;  /* 0x000000ffff037224 */ /* 0x000fe200078e0015 */
[----:B-12---:R-:W-:Y:S06]  /*b0e0*/  @!P1 BRA `(.L_x_306) ;  /* 0x0000000000289947 */ /* 0x006fec0003800000 */
        /* <DEDUP_REMOVED lines=10> */
.L_x_306:
[----:B------:R-:W1:Y:S01]  /*b190*/  LDC R4, c[0x0][0x65c] ;  /* 0x00019700ff047b82 */ /* 0x000e620000000800 */
[----:B------:R-:W-:Y:S01]  /*b1a0*/  ULDC UR4, c[0x0][0x648] ;  /* 0x0001920000047ab9 */ /* 0x000fe20000000800 */
[----:B------:R-:W-:Y:S01]  /*b1b0*/  LOP3.LUT R19, R19, UR16, RZ, 0xc0, !PT ;  /* 0x0000001013137c12 */ /* 0x000fe2000f8ec0ff */
[----:B------:R-:W-:Y:S01]  /*b1c0*/  IMAD.MOV R20, RZ, RZ, -R20 ;  /* 0x000000ffff147224 */ /* 0x000fe200078e0a14 */
[----:B------:R-:W-:Y:S01]  /*b1d0*/  SHF.R.U64 R2, R2, UR4, R3 ;  /* 0x0000000402027c19 */ /* 0x000fe20008001203 */
[----:B------:R-:W-:Y:S01]  /*b1e0*/  ULDC UR4, c[0x0][0x638] ;  /* 0x00018e0000047ab9 */ /* 0x000fe20000000800 */
[----:B------:R-:W-:Y:S01]  /*b1f0*/  LOP3.LUT R14, R14, UR15, RZ, 0xc0, !PT ;  /* 0x0000000f0e0e7c12 */ /* 0x000fe2000f8ec0ff */
[----:B------:R-:W-:Y:S01]  /*b200*/  ULDC UR5, c[0x0][0x610] ;  /* 0x0001840000057ab9 */ /* 0x000fe20000000800 */
[----:B------:R-:W-:Y:S02]  /*b210*/  IMAD.MOV.U32 R3, RZ, RZ, 0x1 ;  /* 0x00000001ff037424 */ /* 0x000fe400078e00ff */
[----:B------:R-:W-:Y:S01]  /*b220*/  IMAD R19, R2, UR17, R19 ;  /* 0x0000001102137c24 */ /* 0x000fe2000f8e0213 */
[----:B-1----:R-:W-:Y:S01]  /*b230*/  ISETP.NE.AND P1, PT, R4, 0x1, PT ;  /* 0x000000010400780c */ /* 0x002fe20003f25270 */
[----:B------:R-:W-:-:S02]  /*b240*/  IMAD.MOV R4, RZ, RZ, -R2 ;  /* 0x000000ffff047224 */ /* 0x000fc400078e0a02 */
[----:B------:R-:W-:Y:S02]  /*b250*/  IMAD.MOV.U32 R2, RZ, RZ, R11 ;  /* 0x000000ffff027224 */ /* 0x000fe400078e000b */
[----:B------:R-:W-:Y:S01]  /*b260*/  IMAD R15, R4, UR4, R15 ;  /* 0x00000004040f7c24 */ /* 0x000fe2000f8e020f */
[----:B------:R-:W-:-:S03]  /*b270*/  ULDC UR4, c[0x0][0x600] ;  /* 0x0001800000047ab9 */ /* 0x000fc60000000800 */
[----:B------:R-:W-:-:S04]  /*b280*/  IMAD R15, R15, UR4, R14 ;  /* 0x000000040f0f7c24 */ /* 0x000fc8000f8e020e */
[----:B0-----:R-:W-:-:S04]  /*b290*/  @P1 IMAD R12, R13, R20, R10 ;  /* 0x000000140d0c1224 */ /* 0x001fc800078e020a */
[----:B------:R-:W-:-:S05]  /*b2a0*/  IMAD R12, R19, UR5, R12 ;  /* 0x00000005130c7c24 */ /* 0x000fca000f8e020c */
[----:B------:R-:W-:Y:S02]  /*b2b0*/  SEL R22, R15, R12, !P1 ;  /* 0x0000000c0f167207 */ /* 0x000fe40004800000 */
[----:B------:R-:W-:-:S07]  /*b2c0*/  SEL R19, R12, R15, !P1 ;  /* 0x0000000f0c137207 */ /* 0x000fce0004800000 */
.L_x_304:
[----:B------:R-:W-:Y:S05]  /*b2d0*/  BSYNC B1 ;  /* 0x0000000000017941 */ /* 0x000fea0003800000 */
.L_x_303:
[----:B------:R-:W-:-:S13]  /*b2e0*/  LOP3.LUT P1, RZ, R3, 0xff, RZ, 0xc0, !PT ;  /* 0x000000ff03ff7812 */ /* 0x000fda000782c0ff */
[----:B------:R-:W-:Y:S05]  /*b2f0*/  @P1 BRA `(.L_x_307) ;  /* 0xfffffff4001c1947 */ /* 0x000fea000383ffff */
[----:B------:R-:W-:Y:S05]  /*b300*/  BSYNC B0 ;  /* 0x0000000000007941 */ /* 0x000fea0003800000 */
.L_x_295:
[----:B------:R-:W-:-:S03]  /*b310*/  UMOV UR4, 0xffffffff ;  /* 0xffffffff00047882 */ /* 0x000fc60000000000 */
[----:B------:R-:W-:Y:S05]  /*b320*/  BRA.DIV UR4, `(.L_x_308) ;  /* 0x0000000604647947 */ /* 0x000fea000b800000 */
[----:B------:R-:W-:-:S13]  /*b330*/  ELECT P6, URZ, PT ;  /* 0x00000000003f782f */ /* 0x000fda00038c0000 */
.L_x_325:
[----:B------:R-:W-:Y:S04]  /*b340*/  BSSY B0, `(.L_x_309) ;  /* 0x0000034000007945 */ /* 0x000fe80003800000 */
[----:B------:R-:W-:Y:S05]  /*b350*/  @!P6 BRA `(.L_x_310) ;  /* 0x0000000000c8e947 */ /* 0x000fea0003800000 */
[----:B------:R-:W-:-:S04]  /*b360*/  LOP3.LUT R16, R16, 0x2, RZ, 0xfc, !PT ;  /* 0x0000000210107812 */ /* 0x000fc800078efcff */
[----:B------:R-:W-:-:S13]  /*b370*/  ISETP.NE.AND P0, PT, R16, 0x3, PT ;  /* 0x000000031000780c */ /* 0x000fda0003f05270 */
[----:B------:R-:W-:Y:S05]  /*b380*/  @!P0 BRA `(.L_x_311) ;  /* 0x0000000000048947 */ /* 0x000fea0003800000 */
[----:B------:R-:W-:Y:S01]  /*b390*/  BPT.TRAP 0x1 ;  /* 0x000000040000795c */ /* 0x000fe20000300000 */
.L_x_311:
[----:B------:R-:W0:Y:S01]  /*b3a0*/  S2R R3, SR_CgaCtaId ;  /* 0x0000000000037919 */ /* 0x000e220000008800 */
[----:B------:R-:W-:-:S04]  /*b3b0*/  MOV R2, 0x400 ;  /* 0x0000040000027802 */ /* 0x000fc80000000f00 */
[----:B0-----:R-:W-:Y:S02]  /*b3c0*/  LEA R3, R3, R2, 0x18 ;  /* 0x0000000203037211 */ /* 0x001fe400078ec0ff */
[----:B------:R-:W-:-:S03]  /*b3d0*/  SHF.L.U32 R2, R0, 0x1f, RZ ;  /* 0x0000001f00027819 */ /* 0x000fc600000006ff */
[----:B------:R-:W-:-:S04]  /*b3e0*/  VIADD R3, R3, 0x28 ;  /* 0x0000002803037836 */ /* 0x000fc80000000000 */
[C---:B------:R-:W-:Y:S02]  /*b3f0*/  IMAD R7, R8.reuse, 0x8, R3 ;  /* 0x0000000808077824 */ /* 0x040fe400078e0203 */
[----:B------:R-:W-:Y:S02]  /*b400*/  VIADD R8, R8, 0x1 ;  /* 0x0000000108087836 */ /* 0x000fe40000000000 */
[----:B------:R-:W0:Y:S03]  /*b410*/  SYNCS.PHASECHK.TRANS64.TRYWAIT P0, [R7+URZ], R2 ;  /* 0x00000002070075a7 */ /* 0x000e26000800017f */
[----:B------:R-:W-:-:S04]  /*b420*/  ISETP.NE.AND P1, PT, R8, 0x5, PT ;  /* 0x000000050800780c */ /* 0x000fc80003f25270 */
[----:B------:R-:W-:Y:S02]  /*b430*/  SEL R5, RZ, 0x1, P1 ;  /* 0x00000001ff057807 */ /* 0x000fe40000800000 */
[----:B------:R-:W-:Y:S02]  /*b440*/  SEL R8, R8, RZ, P1 ;  /* 0x000000ff08087207 */ /* 0x000fe40000800000 */
[----:B------:R-:W-:-:S03]  /*b450*/  LOP3.LUT R5, R0, R5, RZ, 0x3c, !PT ;  /* 0x0000000500057212 */ /* 0x000fc600078e3cff */
[----:B------:R-:W-:Y:S01]  /*b460*/  IMAD R9, R8, 0x8, R3 ;  /* 0x0000000808097824 */ /* 0x000fe200078e0203 */
[----:B------:R-:W-:Y:S01]  /*b470*/  SHF.L.U32 R4, R5, 0x1f, RZ ;  /* 0x0000001f05047819 */ /* 0x000fe200000006ff */
[----:B0-----:R-:W-:Y:S06]  /*b480*/  @!P0 BRA `(.L_x_312) ;  /* 0x00000004002c8947 */ /* 0x001fec0003800000 */
.L_x_326:
[----:B------:R-:W1:Y:S01]  /*b490*/  SYNCS.PHASECHK.TRANS64.TRYWAIT P0, [R9+URZ], R4 ;  /* 0x00000004090075a7 */ /* 0x000e62000800017f */
[----:B------:R-:W-:-:S05]  /*b4a0*/  VIADD R0, R8, 0x1 ;  /* 0x0000000108007836 */ /* 0x000fca0000000000 */
[----:B------:R-:W-:-:S04]  /*b4b0*/  ISETP.NE.AND P1, PT, R0, 0x5, PT ;  /* 0x000000050000780c */ /* 0x000fc80003f25270 */
[----:B0-----:R-:W-:Y:S02]  /*b4c0*/  SEL R2, RZ, 0x1, P1 ;  /* 0x00000001ff027807 */ /* 0x001fe40000800000 */
[----:B------:R-:W-:Y:S02]  /*b4d0*/  SEL R0, R0, RZ, P1 ;  /* 0x000000ff00007207 */ /* 0x000fe40000800000 */
[----:B------:R-:W-:-:S03]  /*b4e0*/  LOP3.LUT R7, R5, R2, RZ, 0x3c, !PT ;  /* 0x0000000205077212 */ /* 0x000fc600078e3cff */
[----:B------:R-:W-:Y:S01]  /*b4f0*/  IMAD R6, R0, 0x8, R3 ;  /* 0x0000000800067824 */ /* 0x000fe200078e0203 */
[----:B------:R-:W-:Y:S01]  /*b500*/  SHF.L.U32 R5, R7, 0x1f, RZ ;  /* 0x0000001f07057819 */ /* 0x000fe200000006ff */
[----:B-1----:R-:W-:Y:S06]  /*b510*/  @!P0 BRA `(.L_x_313) ;  /* 0x00000004001c8947 */ /* 0x002fec0003800000 */
.L_x_327:
[----:B------:R-:W1:Y:S01]  /*b520*/  SYNCS.PHASECHK.TRANS64.TRYWAIT P0, [R6+URZ], R5 ;  /* 0x00000005060075a7 */ /* 0x000e62000800017f */
[----:B------:R-:W-:-:S05]  /*b530*/  VIADD R0, R0, 0x1 ;  /* 0x0000000100007836 */ /* 0x000fca0000000000 */
[----:B------:R-:W-:-:S04]  /*b540*/  ISETP.NE.AND P1, PT, R0, 0x5, PT ;  /* 0x000000050000780c */ /* 0x000fc80003f25270 */
[----:B------:R-:W-:Y:S02]  /*b550*/  SEL R2, RZ, 0x1, P1 ;  /* 0x00000001ff027807 */ /* 0x000fe40000800000 */
[----:B------:R-:W-:Y:S02]  /*b560*/  SEL R0, R0, RZ, P1 ;  /* 0x000000ff00007207 */ /* 0x000fe40000800000 */
[----:B------:R-:W-:-:S03]  /*b570*/  LOP3.LUT R7, R7, R2, RZ, 0x3c, !PT ;  /* 0x0000000207077212 */ /* 0x000fc600078e3cff */
[----:B0-----:R-:W-:Y:S01]  /*b580*/  IMAD R9, R0, 0x8, R3 ;  /* 0x0000000800097824 */ /* 0x001fe200078e0203 */
[----:B------:R-:W-:Y:S01]  /*b590*/  SHF.L.U32 R4, R7, 0x1f, RZ ;  /* 0x0000001f07047819 */ /* 0x000fe200000006ff */
[----:B-1----:R-:W-:Y:S06]  /*b5a0*/  @!P0 BRA `(.L_x_314) ;  /* 0x00000004000c8947 */ /* 0x002fec0003800000 */
.L_x_328:
[----:B------:R-:W1:Y:S01]  /*b5b0*/  SYNCS.PHASECHK.TRANS64.TRYWAIT P0, [R9+URZ], R4 ;  /* 0x00000004090075a7 */ /* 0x000e62000800017f */
[----:B------:R-:W-:-:S05]  /*b5c0*/  VIADD R0, R0, 0x1 ;  /* 0x0000000100007836 */ /* 0x000fca0000000000 */
[----:B------:R-:W-:-:S04]  /*b5d0*/  ISETP.NE.AND P1, PT, R0, 0x5, PT ;  /* 0x000000050000780c */ /* 0x000fc80003f25270 */
[----:B------:R-:W-:Y:S02]  /*b5e0*/  SEL R2, RZ, 0x1, P1 ;  /* 0x00000001ff027807 */ /* 0x000fe40000800000 */
[----:B------:R-:W-:Y:S02]  /*b5f0*/  SEL R0, R0, RZ, P1 ;  /* 0x000000ff00007207 */ /* 0x000fe40000800000 */
[----:B------:R-:W-:Y:S01]  /*b600*/  LOP3.LUT R2, R7, R2, RZ, 0x3c, !PT ;  /* 0x0000000207027212 */ /* 0x000fe200078e3cff */
[----:B-1----:R-:W-:Y:S06]  /*b610*/  @!P0 BRA `(.L_x_315) ;  /* 0x0000000400048947 */ /* 0x002fec0003800000 */
.L_x_329:
[----:B------:R-:W-:Y:S01]  /*b620*/  IMAD R3, R0, 0x8, R3 ;  /* 0x0000000800037824 */ /* 0x000fe200078e0203 */
[----:B------:R-:W-:-:S07]  /*b630*/  SHF.L.U32 R0, R2, 0x1f, RZ ;  /* 0x0000001f02007819 */ /* 0x000fce00000006ff */
.L_x_316:
[----:B--2---:R2:W3:Y:S02]  /*b640*/  SYNCS.PHASECHK.TRANS64.TRYWAIT P0, [R3+URZ], R0 ;  /* 0x00000000030075a7 */ /* 0x0044e4000800017f */
[----:B---3--:R-:W-:Y:S05]  /*b650*/  @!P0 NANOSLEEP.SYNCS 0x989680 ;  /* 0x009896800000895d */ /* 0x008fea0003900000 */
[----:B------:R-:W3:Y:S02]  /*b660*/  @!P0 SYNCS.PHASECHK.TRANS64 P0, [R3+URZ], R0 ;  /* 0x00000000030085a7 */ /* 0x000ee4000800007f */
[----:B---3--:R-:W-:Y:S05]  /*b670*/  @!P0 BRA `(.L_x_316) ;  /* 0xfffffffc00f08947 */ /* 0x008fea000383ffff */
.L_x_310:
[----:B------:R-:W-:Y:S05]  /*b680*/  BSYNC B0 ;  /* 0x0000000000007941 */ /* 0x000fea0003800000 */
.L_x_309:
[----:B------:R-:W-:Y:S05]  /*b690*/  EXIT ;  /* 0x000000000000794d */ /* 0x000fea0003800000 */
.L_x_19:
[----:B-1----:R1:W2:Y:S02]  /*b6a0*/  SYNCS.PHASECHK.TRANS64.TRYWAIT P0, [R161+URZ], R0 ;  /* 0x00000000a10075a7 */ /* 0x0022a4000800017f */
[----:B--2---:R-:W-:Y:S05]  /*b6b0*/  @!P0 NANOSLEEP.SYNCS 0x989680 ;  /* 0x009896800000895d */ /* 0x004fea0003900000 */
[----:B------:R-:W2:Y:S02]  /*b6c0*/  @!P0 SYNCS.PHASECHK.TRANS64 P0, [R161+URZ], R0 ;  /* 0x00000000a10085a7 */ /* 0x000ea4000800007f */
[----:B--2---:R-:W-:Y:S05]  /*b6d0*/  @!P0 BRA `(.L_x_19) ;  /* 0xfffffffc00f08947 */ /* 0x004fea000383ffff */
[----:B------:R-:W-:Y:S05]  /*b6e0*/  BRA `(.L_x_317) ;  /* 0xffffff5c00e87947 */ /* 0x000fea000383ffff */
.L_x_24:
[----:B--2---:R2:W3:Y:S02]  /*b6f0*/  SYNCS.PHASECHK.TRANS64.TRYWAIT P1, [R3+URZ], R0 ;  /* 0x00000000030075a7 */ /* 0x0044e4000802017f */
[----:B---3--:R-:W-:Y:S05]  /*b700*/  @!P1 NANOSLEEP.SYNCS 0x989680 ;  /* 0x009896800000995d */ /* 0x008fea0003900000 */
[----:B------:R-:W3:Y:S02]  /*b710*/  @!P1 SYNCS.PHASECHK.TRANS64 P1, [R3+URZ], R0 ;  /* 0x00000000030095a7 */ /* 0x000ee4000802007f */
[----:B---3--:R-:W-:Y:S05]  /*b720*/  @!P1 BRA `(.L_x_24) ;  /* 0xfffffffc00f09947 */ /* 0x008fea000383ffff */
[----:B------:R-:W-:Y:S05]  /*b730*/  BRA `(.L_x_23) ;  /* 0xffffff6000547947 */ /* 0x000fea000383ffff */
.L_x_29:
[----:B--2---:R-:W-:-:S04]  /*b740*/  IMAD.U32 R5, RZ, RZ, UR4 ;  /* 0x00000004ff057e24 */ /* 0x004fc8000f8e00ff */
[----:B------:R2:W3:Y:S03]  /*b750*/  SYNCS.PHASECHK.TRANS64.TRYWAIT P1, [R5+URZ], R4 ;  /* 0x00000004050075a7 */ /* 0x0004e6000802017f */
[----:B---3--:R-:W-:Y:S05]  /*b760*/  @!P1 NANOSLEEP.SYNCS 0x989680 ;  /* 0x009896800000995d */ /* 0x008fea0003900000 */
[----:B------:R-:W3:Y:S02]  /*b770*/  @!P1 SYNCS.PHASECHK.TRANS64 P1, [R5+URZ], R4 ;  /* 0x00000004050095a7 */ /* 0x000ee4000802007f */
[----:B---3--:R-:W-:Y:S05]  /*b780*/  @!P1 BRA `(.L_x_29) ;  /* 0xfffffffc00ec9947 */ /* 0x008fea000383ffff */
[----:B------:R-:W-:Y:S05]  /*b790*/  BRA `(.L_x_28) ;  /* 0xffffff6400307947 */ /* 0x000fea000383ffff */
.L_x_35:
[----:B-1----:R1:W2:Y:S02]  /*b7a0*/  SYNCS.PHASECHK.TRANS64.TRYWAIT P0, [R161+URZ+0x10], R0 ;  /* 0x00001000a10075a7 */ /* 0x0022a4000800017f */
[----:B--2---:R-:W-:Y:S05]  /*b7b0*/  @!P0 NANOSLEEP.SYNCS 0x989680 ;  /* 0x009896800000895d */ /* 0x004fea0003900000 */
[----:B------:R-:W2:Y:S02]  /*b7c0*/  @!P0 SYNCS.PHASECHK.TRANS64 P0, [R161+URZ+0x10], R0 ;  /* 0x00001000a10085a7 */ /* 0x000ea4000800007f */
[----:B--2---:R-:W-:Y:S05]  /*b7d0*/  @!P0 BRA `(.L_x_35) ;  /* 0xfffffffc00f08947 */ /* 0x004fea000383ffff */
[----:B------:R-:W-:Y:S05]  /*b7e0*/  BRA `(.L_x_318) ;  /* 0xffffff6800887947 */ /* 0x000fea000383ffff */
.L_x_296:
[----:B------:R-:W-:Y:S01]  /*b7f0*/  BSSY B1, `(.L_x_319) ;  /* 0x0000006000017945 */ /* 0x000fe20003800000 */
[----:B------:R-:W-:-:S07]  /*b800*/  IMAD.MOV.U32 R15, RZ, RZ, -0x1 ;  /* 0xffffffffff0f7424 */ /* 0x000fce00078e00ff */
[----:B-----5:R-:W-:Y:S05]  /*b810*/  WARPSYNC.COLLECTIVE R15, `(.L_x_320) ;  /* 0x000000000f0c7348 */ /* 0x020fea0003c00000 */
[----:B------:R-:W-:Y:S02]  /*b820*/  ELECT P6, UR62, PT ;  /* 0x00000000003e782f */ /* 0x000fe400038c0000 */
[----:B------:R-:W-:Y:S01]  /*b830*/  MOV R14, UR62 ;  /* 0x0000003e000e7c02 */ /* 0x000fe20008000f00 */
[----:B-----5:R-:W-:Y:S10]  /*b840*/  ENDCOLLECTIVE ;  /* 0x000000000000791b */ /* 0x020ff40003800000 */
.L_x_320:
[----:B------:R-:W-:Y:S05]  /*b850*/  BSYNC B1 ;  /* 0x0000000000017941 */ /* 0x000fea0003800000 */
.L_x_319:
[----:B------:R-:W-:Y:S05]  /*b860*/  BRA `(.L_x_321) ;  /* 0xffffffec00cc7947 */ /* 0x000fea000383ffff */
.L_x_299:
[----:B-1----:R1:W2:Y:S02]  /*b870*/  SYNCS.PHASECHK.TRANS64.TRYWAIT P1, [R12+URZ+0x28], R5 ;  /* 0x000028050c0075a7 */ /* 0x0022a4000802017f */
[----:B--2---:R-:W-:Y:S05]  /*b880*/  @!P1 NANOSLEEP.SYNCS 0x989680 ;  /* 0x009896800000995d */ /* 0x004fea0003900000 */
[----:B------:R-:W2:Y:S02]  /*b890*/  @!P1 SYNCS.PHASECHK.TRANS64 P1, [R12+URZ+0x28], R5 ;  /* 0x000028050c0095a7 */ /* 0x000ea4000802007f */
[----:B--2---:R-:W-:Y:S05]  /*b8a0*/  @!P1 BRA `(.L_x_299) ;  /* 0xfffffffc00f09947 */ /* 0x004fea000383ffff */
[----:B------:R-:W-:Y:S05]  /*b8b0*/  BRA `(.L_x_322) ;  /* 0xfffffff000087947 */ /* 0x000fea000383ffff */
.L_x_308:
[----:B------:R-:W-:Y:S01]  /*b8c0*/  BSSY B0, `(.L_x_323) ;  /* 0x0000006000007945 */ /* 0x000fe20003800000 */
[----:B------:R-:W-:-:S07]  /*b8d0*/  IMAD.MOV.U32 R15, RZ, RZ, -0x1 ;  /* 0xffffffffff0f7424 */ /* 0x000fce00078e00ff */
[----:B-----5:R-:W-:Y:S05]  /*b8e0*/  WARPSYNC.COLLECTIVE R15, `(.L_x_324) ;  /* 0x000000000f0c7348 */ /* 0x020fea0003c00000 */
[----:B------:R-:W-:Y:S02]  /*b8f0*/  ELECT P6, UR62, PT ;  /* 0x00000000003e782f */ /* 0x000fe400038c0000 */
[----:B------:R-:W-:Y:S01]  /*b900*/  MOV R14, UR62 ;  /* 0x0000003e000e7c02 */ /* 0x000fe20008000f00 */
[----:B-----5:R-:W-:Y:S10]  /*b910*/  ENDCOLLECTIVE ;  /* 0x000000000000791b */ /* 0x020ff40003800000 */
.L_x_324:
[----:B------:R-:W-:Y:S05]  /*b920*/  BSYNC B0 ;  /* 0x0000000000007941 */ /* 0x000fea0003800000 */
.L_x_323:
[----:B------:R-:W-:Y:S05]  /*b930*/  BRA `(.L_x_325) ;  /* 0xfffffff800807947 */ /* 0x000fea000383ffff */
.L_x_312:
[----:B0-----:R0:W1:Y:S02]  /*b940*/  SYNCS.PHASECHK.TRANS64.TRYWAIT P0, [R7+URZ], R2 ;  /* 0x00000002070075a7 */ /* 0x001064000800017f */
[----:B-1----:R-:W-:Y:S05]  /*b950*/  @!P0 NANOSLEEP.SYNCS 0x989680 ;  /* 0x009896800000895d */ /* 0x002fea0003900000 */
[----:B------:R-:W1:Y:S02]  /*b960*/  @!P0 SYNCS.PHASECHK.TRANS64 P0, [R7+URZ], R2 ;  /* 0x00000002070085a7 */ /* 0x000e64000800007f */
[----:B-1----:R-:W-:Y:S05]  /*b970*/  @!P0 BRA `(.L_x_312) ;  /* 0xfffffffc00f08947 */ /* 0x002fea000383ffff */
[----:B------:R-:W-:Y:S05]  /*b980*/  BRA `(.L_x_326) ;  /* 0xfffffff800c07947 */ /* 0x000fea000383ffff */
.L_x_313:
[----:B0-----:R0:W1:Y:S02]  /*b990*/  SYNCS.PHASECHK.TRANS64.TRYWAIT P0, [R9+URZ], R4 ;  /* 0x00000004090075a7 */ /* 0x001064000800017f */
[----:B-1----:R-:W-:Y:S05]  /*b9a0*/  @!P0 NANOSLEEP.SYNCS 0x989680 ;  /* 0x009896800000895d */ /* 0x002fea0003900000 */
[----:B------:R-:W1:Y:S02]  /*b9b0*/  @!P0 SYNCS.PHASECHK.TRANS64 P0, [R9+URZ], R4 ;  /* 0x00000004090085a7 */ /* 0x000e64000800007f */
[----:B-1----:R-:W-:Y:S05]  /*b9c0*/  @!P0 BRA `(.L_x_313) ;  /* 0xfffffffc00f08947 */ /* 0x002fea000383ffff */
[----:B------:R-:W-:Y:S05]  /*b9d0*/  BRA `(.L_x_327) ;  /* 0xfffffff800d07947 */ /* 0x000fea000383ffff */
.L_x_314:
[----:B0-----:R0:W1:Y:S02]  /*b9e0*/  SYNCS.PHASECHK.TRANS64.TRYWAIT P0, [R6+URZ], R5 ;  /* 0x00000005060075a7 */ /* 0x001064000800017f */
[----:B-1----:R-:W-:Y:S05]  /*b9f0*/  @!P0 NANOSLEEP.SYNCS 0x989680 ;  /* 0x009896800000895d */ /* 0x002fea0003900000 */
[----:B------:R-:W1:Y:S02]  /*ba00*/  @!P0 SYNCS.PHASECHK.TRANS64 P0, [R6+URZ], R5 ;  /* 0x00000005060085a7 */ /* 0x000e64000800007f */
[----:B-1----:R-:W-:Y:S05]  /*ba10*/  @!P0 BRA `(.L_x_314) ;  /* 0xfffffffc00f08947 */ /* 0x002fea000383ffff */
[----:B------:R-:W-:Y:S05]  /*ba20*/  BRA `(.L_x_328) ;  /* 0xfffffff800e07947 */ /* 0x000fea000383ffff */
.L_x_315:
[----:B-1----:R1:W2:Y:S02]  /*ba30*/  SYNCS.PHASECHK.TRANS64.TRYWAIT P0, [R9+URZ], R4 ;  /* 0x00000004090075a7 */ /* 0x0022a4000800017f */
[----:B--2---:R-:W-:Y:S05]  /*ba40*/  @!P0 NANOSLEEP.SYNCS 0x989680 ;  /* 0x009896800000895d */ /* 0x004fea0003900000 */
[----:B------:R-:W2:Y:S02]  /*ba50*/  @!P0 SYNCS.PHASECHK.TRANS64 P0, [R9+URZ], R4 ;  /* 0x00000004090085a7 */ /* 0x000ea4000800007f */
[----:B--2---:R-:W-:Y:S05]  /*ba60*/  @!P0 BRA `(.L_x_315) ;  /* 0xfffffffc00f08947 */ /* 0x004fea000383ffff */
[----:B------:R-:W-:Y:S05]  /*ba70*/  BRA `(.L_x_329) ;  /* 0xfffffff800e87947 */ /* 0x000fea000383ffff */
.L_x_330:
[----:B------:R-:W-:-:S00]  /*ba80*/  BRA `(.L_x_330) ;  /* 0xfffffffc00fc7947 */ /* 0x000fc0000383ffff */
[----:B------:R-:W-:-:S00]  /*ba90*/  NOP ;  /* 0x0000000000007918 */ /* 0x000fc00000000000 */
        /* <DEDUP_REMOVED lines=14> */
.L_x_331:


//--------------------- .nv.global.init           --------------------------
	.section	.nv.global.init,"aw",@progbits
.nv.global.init:
	.type		$str$22,@object
	.size		$str$22,($str$23 - $str$22)
$str$22:
        /*0000*/ 	.byte	0x6b, 0x5f, 0x74, 0x69, 0x6c, 0x65, 0x5f, 0x63, 0x6f, 0x75, 0x6e, 0x74, 0x20, 0x3e, 0x3d, 0x20
        /*0010*/ 	.byte	0x31, 0x00
	.type		$str$23,@object
	.size		$str$23,(__unnamed_1 - $str$23)
$str$23:
        /*0012*/ 	.byte	0x2f, 0x74, 0x6d, 0x70, 0x2f, 0x63, 0x75, 0x74, 0x6c, 0x61, 0x73, 0x73, 0x5f, 0x73, 0x77, 0x65
        /*0022*/ 	.byte	0x65, 0x70, 0x5f, 0x73, 0x72, 0x63, 0x2f, 0x69, 0x6e, 0x63, 0x6c, 0x75, 0x64, 0x65, 0x2f, 0x63
        /*0032*/ 	.byte	0x75, 0x74, 0x6c, 0x61, 0x73, 0x73, 0x2f, 0x67, 0x65, 0x6d, 0x6d, 0x2f, 0x63, 0x6f, 0x6c, 0x6c
        /*0042*/ 	.byte	0x65, 0x63, 0x74, 0x69, 0x76, 0x65, 0x2f, 0x73, 0x6d, 0x39, 0x30, 0x5f, 0x6d, 0x6d, 0x61, 0x5f
        /*0052*/ 	.byte	0x74, 0x6d, 0x61, 0x5f, 0x67, 0x6d, 0x6d, 0x61, 0x5f, 0x73, 0x73, 0x5f, 0x77, 0x61, 0x72, 0x70
        /*0062*/ 	.byte	0x73, 0x70, 0x65, 0x63, 0x69, 0x61, 0x6c, 0x69, 0x7a, 0x65, 0x64, 0x2e, 0x68, 0x70, 0x70, 0x00
	.type		__unnamed_1,@object
	.size		__unnamed_1,(.L_0 - __unnamed_1)
__unnamed_1:
        /*0072*/ 	.byte	0x76, 0x6f, 0x69, 0x64, 0x20, 0x63, 0x75, 0x74, 0x6c, 0x61, 0x73, 0x73, 0x3a, 0x3a, 0x67, 0x65
        /* <DEDUP_REMOVED lines=180> */
        /*0bc2*/ 	.byte	0x5d, 0x00
.L_0:


//--------------------- .nv.shared._ZN7cutlass13device_kernelINS_4gemm6kernel13GemmUniversalIN4cute5tupleIJiiiiEEENS1_10collective13CollectiveMmaINS1_34MainloopSm90TmaGmmaWarpSpecializedILi5ENS5_IJNS4_1CILi1EEENSA_ILi4EEESB_EEENS1_32KernelTmaWarpSpecializedPingpongEEENS5_IJNSA_ILi64EEENSA_ILi256EEESG_EEENS_6half_tENS5_IJlSB_lEEESJ_SK_NS4_8TiledMMAINS4_8MMA_AtomIJNS4_4SM904GMMA26MMA_64x256x16_F32F16F16_SSILNSO_5MajorE0ELSQ_0ELNSO_7ScaleInE1ELSR_1EEEEEENS4_6LayoutINS5_IJSB_SB_SB_EEENS5_IJNSA_ILi0EEESW_SW_EEEEENS5_IJNS4_10UnderscoreESZ_SZ_EEEEENS4_23SM90_TMA_LOAD_MULTICASTENS4_14ComposedLayoutINS4_7SwizzleILi3ELi4ELi3EEENS4_18smem_ptr_flag_bitsILi16EEENSU_INS5_IJNSA_ILi8EEESG_EEENS5_IJSG_SB_EEEEEEEvNS4_8identityENS4_13SM90_TMA_LOADES1C_vS1D_EENS_8epilogue10collective6detail29Sm90TmaWarpSpecializedAdapterINS1H_15DefaultEpilogueISJ_SK_SK_NS1G_6thread17LinearCombinationISJ_Li1EffLNS1L_9ScaleType4KindE0ELNS_15FloatRoundStyleE2ESJ_EENS1_15EpilogueDefaultEEEEEvvEEEEvNT_6ParamsE --------------------------
	.section	.nv.shared._ZN7cutlass13device_kernelINS_4gemm6kernel13GemmUniversalIN4cute5tupleIJiiiiEEENS1_10collective13CollectiveMmaINS1_34MainloopSm90TmaGmmaWarpSpecializedILi5ENS5_IJNS4_1CILi1EEENSA_ILi4EEESB_EEENS1_32KernelTmaWarpSpecializedPingpongEEENS5_IJNSA_ILi64EEENSA_ILi256EEESG_EEENS_6half_tENS5_IJlSB_lEEESJ_SK_NS4_8TiledMMAINS4_8MMA_AtomIJNS4_4SM904GMMA26MMA_64x256x16_F32F16F16_SSILNSO_5MajorE0ELSQ_0ELNSO_7ScaleInE1ELSR_1EEEEEENS4_6LayoutINS5_IJSB_SB_SB_EEENS5_IJNSA_ILi0EEESW_SW_EEEEENS5_IJNS4_10UnderscoreESZ_SZ_EEEEENS4_23SM90_TMA_LOAD_MULTICASTENS4_14ComposedLayoutINS4_7SwizzleILi3ELi4ELi3EEENS4_18smem_ptr_flag_bitsILi16EEENSU_INS5_IJNSA_ILi8EEESG_EEENS5_IJSG_SB_EEEEEEEvNS4_8identityENS4_13SM90_TMA_LOADES1C_vS1D_EENS_8epilogue10collective6detail29Sm90TmaWarpSpecializedAdapterINS1H_15DefaultEpilogueISJ_SK_SK_NS1G_6thread17LinearCombinationISJ_Li1EffLNS1L_9ScaleType4KindE0ELNS_15FloatRoundStyleE2ESJ_EENS1_15EpilogueDefaultEEEEEvvEEEEvNT_6ParamsE,"aw",@nobits
	.sectionflags	@""
	.align	16
	.zero		1024


//--------------------- .nv.shared.reserved.0     --------------------------
	.section	.nv.shared.reserved.0,"aw",@nobits
	.weak		__nv_reservedSMEM_offset_0_alias
	.size		__nv_reservedSMEM_offset_0_alias, 0, 0
	.other		__nv_reservedSMEM_offset_0_alias,@"STO_CUDA_RESERVED_SHARED STV_DEFAULT"
__nv_reservedSMEM_offset_0_alias:
	.zero		0


//--------------------- .nv.global                --------------------------
	.section	.nv.global,"aw",@nobits
.nv.global:
	.type		_ZN40_INTERNAL_90e98390_4_k_cu_f9caa473_229044cute1_E,@object
	.size		_ZN40_INTERNAL_90e98390_4_k_cu_f9caa473_229044cute1_E,(_ZN40_INTERNAL_90e98390_4_k_cu_f9caa473_229044cuda3std3__45__cpo6cbeginE - _ZN40_INTERNAL_90e98390_4_k_cu_f9caa473_229044cute1_E)
_ZN40_INTERNAL_90e98390_4_k_cu_f9caa473_229044cute1_E:
	.zero		1
	.type		_ZN40_INTERNAL_90e98390_4_k_cu_f9caa473_229044cuda3std3__45__cpo6cbeginE,@object
	.size		_ZN40_INTERNAL_90e98390_4_k_cu_f9caa473_229044cuda3std3__45__cpo6cbeginE,(_ZN40_INTERNAL_90e98390_4_k_cu_f9caa473_229044cuda3std3__48in_placeE - _ZN40_INTERNAL_90e98390_4_k_cu_f9caa473_229044cuda3std3__45__cpo6cbeginE)
_ZN40_INTERNAL_90e98390_4_k_cu_f9caa473_229044cuda3std3__45__cpo6cbeginE:
	.zero		1
	.type		_ZN40_INTERNAL_90e98390_4_k_cu_f9caa473_229044cuda3std3__48in_placeE,@object
	.size		_ZN40_INTERNAL_90e98390_4_k_cu_f9caa473_229044cuda3std3__48in_placeE,(_ZN40_INTERNAL_90e98390_4_k_cu_f9caa473_229044cuda3std6ranges3__45__cpo9iter_moveE - _ZN40_INTERNAL_90e98390_4_k_cu_f9caa473_229044cuda3std3__48in_placeE)
_ZN40_INTERNAL_90e98390_4_k_cu_f9caa473_229044cuda3std3__48in_placeE:
	.zero		1
	.type		_ZN40_INTERNAL_90e98390_4_k_cu_f9caa473_229044cuda3std6ranges3__45__cpo9iter_moveE,@object
	.size		_ZN40_INTERNAL_90e98390_4_k_cu_f9caa473_229044cuda3std6ranges3__45__cpo9iter_moveE,(_ZN40_INTERNAL_90e98390_4_k_cu_f9caa473_229044cuda3std3__45__cpo5beginE - _ZN40_INTERNAL_90e98390_4_k_cu_f9caa473_229044cuda3std6ranges3__45__cpo9iter_moveE)
_ZN40_INTERNAL_90e98390_4_k_cu_f9caa473_229044cuda3std6ranges3__45__cpo9iter_moveE:
	.zero		1
	.type		_ZN40_INTERNAL_90e98390_4_k_cu_f9caa473_229044cuda3std3__45__cpo5beginE,@object
	.size		_ZN40_INTERNAL_90e98390_4_k_cu_f9caa473_229044cuda3std3__45__cpo5beginE,(_ZN40_INTERNAL_90e98390_4_k_cu_f9caa473_229044cuda3std3__442_GLOBAL__N__90e98390_4_k_cu_f9caa473_229046ignoreE - _ZN40_INTERNAL_90e98390_4_k_cu_f9caa473_229044cuda3std3__45__cpo5beginE)
_ZN40_INTERNAL_90e98390_4_k_cu_f9caa473_229044cuda3std3__45__cpo5beginE:
	.zero		1
	.type		_ZN40_INTERNAL_90e98390_4_k_cu_f9caa473_229044cuda3std3__442_GLOBAL__N__90e98390_4_k_cu_f9caa473_229046ignoreE,@object
	.size		_ZN40_INTERNAL_90e98390_4_k_cu_f9caa473_229044cuda3std3__442_GLOBAL__N__90e98390_4_k_cu_f9caa473_229046ignoreE,(_ZN40_INTERNAL_90e98390_4_k_cu_f9caa473_229044cute7productE - _ZN40_INTERNAL_90e98390_4_k_cu_f9caa473_229044cuda3std3__442_GLOBAL__N__90e98390_4_k_cu_f9caa473_229046ignoreE)
_ZN40_INTERNAL_90e98390_4_k_cu_f9caa473_229044cuda3std3__442_GLOBAL__N__90e98390_4_k_cu_f9caa473_229046ignoreE:
	.zero		1
	.type		_ZN40_INTERNAL_90e98390_4_k_cu_f9caa473_229044cute7productE,@object
	.size		_ZN40_INTERNAL_90e98390_4_k_cu_f9caa473_229044cute7productE,(_ZN40_INTERNAL_90e98390_4_k_cu_f9caa473_229044cuda3std3__45__cpo3endE - _ZN40_INTERNAL_90e98390_4_k_cu_f9caa473_229044cute7productE)
_ZN40_INTERNAL_90e98390_4_k_cu_f9caa473_229044cute7productE:
	.zero		1
	.type		_ZN40_INTERNAL_90e98390_4_k_cu_f9caa473_229044cuda3std3__45__cpo3endE,@object
	.size		_ZN40_INTERNAL_90e98390_4_k_cu_f9caa473_229044cuda3std3__45__cpo3endE,(_ZN40_INTERNAL_90e98390_4_k_cu_f9caa473_229044cuda3std3__419piecewise_constructE - _ZN40_INTERNAL_90e98390_4_k_cu_f9caa473_229044cuda3std3__45__cpo3endE)
_ZN40_INTERNAL_90e98390_4_k_cu_f9caa473_229044cuda3std3__45__cpo3endE:
	.zero		1
	.type		_ZN40_INTERNAL_90e98390_4_k_cu_f9caa473_229044cuda3std3__419piecewise_constructE,@object
	.size		_ZN40_INTERNAL_90e98390_4_k_cu_f9caa473_229044cuda3std3__419piecewise_constructE,(_ZN40_INTERNAL_90e98390_4_k_cu_f9caa473_229044cuda3std3__45__cpo4cendE - _ZN40_INTERNAL_90e98390_4_k_cu_f9caa473_229044cuda3std3__419piecewise_constructE)
_ZN40_INTERNAL_90e98390_4_k_cu_f9caa473_229044cuda3std3__419piecewise_constructE:
	.zero		1
	.type		_ZN40_INTERNAL_90e98390_4_k_cu_f9caa473_229044cuda3std3__45__cpo4cendE,@object
	.size		_ZN40_INTERNAL_90e98390_4_k_cu_f9caa473_229044cuda3std3__45__cpo4cendE,(_ZN40_INTERNAL_90e98390_4_k_cu_f9caa473_229044cuda3std6ranges3__45__cpo4swapE - _ZN40_INTERNAL_90e98390_4_k_cu_f9caa473_229044cuda3std3__45__cpo4cendE)
_ZN40_INTERNAL_90e98390_4_k_cu_f9caa473_229044cuda3std3__45__cpo4cendE:
	.zero		1
	.type		_ZN40_INTERNAL_90e98390_4_k_cu_f9caa473_229044cuda3std6ranges3__45__cpo4swapE,@object
	.size		_ZN40_INTERNAL_90e98390_4_k_cu_f9caa473_229044cuda3std6ranges3__45__cpo4swapE,(.L_8 - _ZN40_INTERNAL_90e98390_4_k_cu_f9caa473_229044cuda3std6ranges3__45__cpo4swapE)
_ZN40_INTERNAL_90e98390_4_k_cu_f9caa473_229044cuda3std6ranges3__45__cpo4swapE:
	.zero		1
.L_8:


//--------------------- .nv.constant0._ZN7cutlass13device_kernelINS_4gemm6kernel13GemmUniversalIN4cute5tupleIJiiiiEEENS1_10collective13CollectiveMmaINS1_34MainloopSm90TmaGmmaWarpSpecializedILi5ENS5_IJNS4_1CILi1EEENSA_ILi4EEESB_EEENS1_32KernelTmaWarpSpecializedPingpongEEENS5_IJNSA_ILi64EEENSA_ILi256EEESG_EEENS_6half_tENS5_IJlSB_lEEESJ_SK_NS4_8TiledMMAINS4_8MMA_AtomIJNS4_4SM904GMMA26MMA_64x256x16_F32F16F16_SSILNSO_5MajorE0ELSQ_0ELNSO_7ScaleInE1ELSR_1EEEEEENS4_6LayoutINS5_IJSB_SB_SB_EEENS5_IJNSA_ILi0EEESW_SW_EEEEENS5_IJNS4_10UnderscoreESZ_SZ_EEEEENS4_23SM90_TMA_LOAD_MULTICASTENS4_14ComposedLayoutINS4_7SwizzleILi3ELi4ELi3EEENS4_18smem_ptr_flag_bitsILi16EEENSU_INS5_IJNSA_ILi8EEESG_EEENS5_IJSG_SB_EEEEEEEvNS4_8identityENS4_13SM90_TMA_LOADES1C_vS1D_EENS_8epilogue10collective6detail29Sm90TmaWarpSpecializedAdapterINS1H_15DefaultEpilogueISJ_SK_SK_NS1G_6thread17LinearCombinationISJ_Li1EffLNS1L_9ScaleType4KindE0ELNS_15FloatRoundStyleE2ESJ_EENS1_15EpilogueDefaultEEEEEvvEEEEvNT_6ParamsE --------------------------
	.section	.nv.constant0._ZN7cutlass13device_kernelINS_4gemm6kernel13GemmUniversalIN4cute5tupleIJiiiiEEENS1_10collective13CollectiveMmaINS1_34MainloopSm90TmaGmmaWarpSpecializedILi5ENS5_IJNS4_1CILi1EEENSA_ILi4EEESB_EEENS1_32KernelTmaWarpSpecializedPingpongEEENS5_IJNSA_ILi64EEENSA_ILi256EEESG_EEENS_6half_tENS5_IJlSB_lEEESJ_SK_NS4_8TiledMMAINS4_8MMA_AtomIJNS4_4SM904GMMA26MMA_64x256x16_F32F16F16_SSILNSO_5MajorE0ELSQ_0ELNSO_7ScaleInE1ELSR_1EEEEEENS4_6LayoutINS5_IJSB_SB_SB_EEENS5_IJNSA_ILi0EEESW_SW_EEEEENS5_IJNS4_10UnderscoreESZ_SZ_EEEEENS4_23SM90_TMA_LOAD_MULTICASTENS4_14ComposedLayoutINS4_7SwizzleILi3ELi4ELi3EEENS4_18smem_ptr_flag_bitsILi16EEENSU_INS5_IJNSA_ILi8EEESG_EEENS5_IJSG_SB_EEEEEEEvNS4_8identityENS4_13SM90_TMA_LOADES1C_vS1D_EENS_8epilogue10collective6detail29Sm90TmaWarpSpecializedAdapterINS1H_15DefaultEpilogueISJ_SK_SK_NS1G_6thread17LinearCombinationISJ_Li1EffLNS1L_9ScaleType4KindE0ELNS_15FloatRoundStyleE2ESJ_EENS1_15EpilogueDefaultEEEEEvvEEEEvNT_6ParamsE,"a",@progbits
	.sectionflags	@""
	.align	4
.nv.constant0._ZN7cutlass13device_kernelINS_4gemm6kernel13GemmUniversalIN4cute5tupleIJiiiiEEENS1_10collective13CollectiveMmaINS1_34MainloopSm90TmaGmmaWarpSpecializedILi5ENS5_IJNS4_1CILi1EEENSA_ILi4EEESB_EEENS1_32KernelTmaWarpSpecializedPingpongEEENS5_IJNSA_ILi64EEENSA_ILi256EEESG_EEENS_6half_tENS5_IJlSB_lEEESJ_SK_NS4_8TiledMMAINS4_8MMA_AtomIJNS4_4SM904GMMA26MMA_64x256x16_F32F16F16_SSILNSO_5MajorE0ELSQ_0ELNSO_7ScaleInE1ELSR_1EEEEEENS4_6LayoutINS5_IJSB_SB_SB_EEENS5_IJNSA_ILi0EEESW_SW_EEEEENS5_IJNS4_10UnderscoreESZ_SZ_EEEEENS4_23SM90_TMA_LOAD_MULTICASTENS4_14ComposedLayoutINS4_7SwizzleILi3ELi4ELi3EEENS4_18smem_ptr_flag_bitsILi16EEENSU_INS5_IJNSA_ILi8EEESG_EEENS5_IJSG_SB_EEEEEEEvNS4_8identityENS4_13SM90_TMA_LOADES1C_vS1D_EENS_8epilogue10collective6detail29Sm90TmaWarpSpecializedAdapterINS1H_15DefaultEpilogueISJ_SK_SK_NS1G_6thread17LinearCombinationISJ_Li1EffLNS1L_9ScaleType4KindE0ELNS_15FloatRoundStyleE2ESJ_EENS1_15EpilogueDefaultEEEEEvvEEEEvNT_6ParamsE:
	.zero		1664


//--------------------- SYMBOLS --------------------------

	.type		.nv.reservedSmem.offset0,@object
	.size		.nv.reservedSmem.offset0,0x4
	.type		__assertfail,@function
